//
// Generated by NVIDIA NVVM Compiler
//
// Compiler Build ID: CL-36424714
// Cuda compilation tools, release 13.0, V13.0.88
// Based on NVVM 20.0.0
//

.version 9.0
.target sm_100
.address_size 64

	// .globl	_Z31matrix_multiplication_optimizedPKfS0_Pfiii
// _ZZ31matrix_multiplication_optimizedPKfS0_PfiiiE2As has been demoted
// _ZZ31matrix_multiplication_optimizedPKfS0_PfiiiE2Bs has been demoted

.visible .entry _Z31matrix_multiplication_optimizedPKfS0_Pfiii(
	.param .u64 .ptr .align 1 _Z31matrix_multiplication_optimizedPKfS0_Pfiii_param_0,
	.param .u64 .ptr .align 1 _Z31matrix_multiplication_optimizedPKfS0_Pfiii_param_1,
	.param .u64 .ptr .align 1 _Z31matrix_multiplication_optimizedPKfS0_Pfiii_param_2,
	.param .u32 _Z31matrix_multiplication_optimizedPKfS0_Pfiii_param_3,
	.param .u32 _Z31matrix_multiplication_optimizedPKfS0_Pfiii_param_4,
	.param .u32 _Z31matrix_multiplication_optimizedPKfS0_Pfiii_param_5
)
{
	.reg .pred 	%p<57>;
	.reg .b32 	%r<87>;
	.reg .b32 	%f<459>;
	.reg .b64 	%rd<38>;
	// demoted variable
	.shared .align 4 .b8 _ZZ31matrix_multiplication_optimizedPKfS0_PfiiiE2As[4096];
	// demoted variable
	.shared .align 4 .b8 _ZZ31matrix_multiplication_optimizedPKfS0_PfiiiE2Bs[4096];
	ld.param.u64 	%rd9, [_Z31matrix_multiplication_optimizedPKfS0_Pfiii_param_2];
	ld.param.u32 	%r34, [_Z31matrix_multiplication_optimizedPKfS0_Pfiii_param_3];
	ld.param.u32 	%r35, [_Z31matrix_multiplication_optimizedPKfS0_Pfiii_param_4];
	ld.param.u32 	%r36, [_Z31matrix_multiplication_optimizedPKfS0_Pfiii_param_5];
	cvta.to.global.u64 	%rd1, %rd9;
	mov.u32 	%r1, %tid.x;
	mov.u32 	%r2, %tid.y;
	mov.u32 	%r37, %ctaid.x;
	mov.u32 	%r38, %ctaid.y;
	shl.b32 	%r3, %r38, 6;
	shl.b32 	%r39, %r2, 2;
	add.s32 	%r4, %r3, %r39;
	shl.b32 	%r5, %r37, 6;
	shl.b32 	%r6, %r1, 2;
	add.s32 	%r7, %r5, %r6;
	setp.lt.s32 	%p1, %r35, 1;
	mov.f32 	%f443, 0f00000000;
	mov.f32 	%f444, %f443;
	mov.f32 	%f445, %f443;
	mov.f32 	%f446, %f443;
	mov.f32 	%f447, %f443;
	mov.f32 	%f448, %f443;
	mov.f32 	%f449, %f443;
	mov.f32 	%f450, %f443;
	mov.f32 	%f451, %f443;
	mov.f32 	%f452, %f443;
	mov.f32 	%f453, %f443;
	mov.f32 	%f454, %f443;
	mov.f32 	%f455, %f443;
	mov.f32 	%f456, %f443;
	mov.f32 	%f457, %f443;
	mov.f32 	%f458, %f443;
	@%p1 bra 	$L__BB0_7;
	shl.b32 	%r41, %r2, 4;
	add.s32 	%r42, %r41, %r1;
	shr.u32 	%r43, %r42, 2;
	and.b32  	%r82, %r6, 12;
	add.s32 	%r9, %r43, %r3;
	shr.u32 	%r84, %r42, 4;
	and.b32  	%r44, %r6, 60;
	shl.b32 	%r45, %r84, 8;
	mov.u32 	%r46, _ZZ31matrix_multiplication_optimizedPKfS0_PfiiiE2Bs;
	add.s32 	%r47, %r46, %r45;
	shl.b32 	%r48, %r6, 2;
	and.b32  	%r49, %r48, 240;
	add.s32 	%r11, %r47, %r49;
	mad.lo.s32 	%r50, %r36, %r84, %r5;
	add.s32 	%r85, %r50, %r44;
	mad.lo.s32 	%r83, %r35, %r9, %r82;
	mov.b32 	%r86, 0;
	mov.f32 	%f443, 0f00000000;
$L__BB0_2:
	setp.ge.s32 	%p2, %r9, %r34;
	setp.ge.s32 	%p3, %r82, %r35;
	or.pred  	%p4, %p2, %p3;
	@%p4 bra 	$L__BB0_4;
	ld.param.u64 	%rd36, [_Z31matrix_multiplication_optimizedPKfS0_Pfiii_param_0];
	cvta.to.global.u64 	%rd10, %rd36;
	mul.wide.u32 	%rd11, %r83, 4;
	add.s64 	%rd12, %rd10, %rd11;
	ld.global.nc.v4.f32 	{%f51, %f52, %f53, %f54}, [%rd12];
	mov.u32 	%r51, %tid.y;
	shl.b32 	%r52, %r51, 4;
	mov.u32 	%r53, %tid.x;
	add.s32 	%r54, %r52, %r53;
	shl.b32 	%r55, %r54, 4;
	and.b32  	%r56, %r55, 524224;
	mov.u32 	%r57, _ZZ31matrix_multiplication_optimizedPKfS0_PfiiiE2As;
	add.s32 	%r58, %r57, %r56;
	shl.b32 	%r59, %r53, 4;
	and.b32  	%r60, %r59, 48;
	add.s32 	%r61, %r58, %r60;
	st.shared.f32 	[%r61], %f51;
	st.shared.f32 	[%r61+4], %f52;
	st.shared.f32 	[%r61+8], %f53;
	st.shared.f32 	[%r61+12], %f54;
$L__BB0_4:
	mov.u32 	%r62, %tid.x;
	shl.b32 	%r63, %r62, 2;
	and.b32  	%r64, %r63, 60;
	mov.u32 	%r65, %ctaid.x;
	shl.b32 	%r66, %r65, 6;
	or.b32  	%r67, %r64, %r66;
	setp.ge.s32 	%p5, %r67, %r36;
	setp.ge.s32 	%p6, %r84, %r35;
	or.pred  	%p7, %p6, %p5;
	@%p7 bra 	$L__BB0_6;
	ld.param.u64 	%rd37, [_Z31matrix_multiplication_optimizedPKfS0_Pfiii_param_1];
	cvta.to.global.u64 	%rd13, %rd37;
	mul.wide.s32 	%rd14, %r85, 4;
	add.s64 	%rd15, %rd13, %rd14;
	ld.global.nc.v4.f32 	{%f55, %f56, %f57, %f58}, [%rd15];
	st.shared.f32 	[%r11], %f55;
	st.shared.f32 	[%r11+4], %f56;
	st.shared.f32 	[%r11+8], %f57;
	st.shared.f32 	[%r11+12], %f58;
$L__BB0_6:
	bar.sync 	0;
	mov.u32 	%r69, %tid.y;
	shl.b32 	%r70, %r69, 8;
	mov.u32 	%r71, _ZZ31matrix_multiplication_optimizedPKfS0_PfiiiE2As;
	add.s32 	%r72, %r71, %r70;
	ld.shared.f32 	%f59, [%r72];
	mov.u32 	%r73, %tid.x;
	shl.b32 	%r74, %r73, 4;
	mov.u32 	%r75, _ZZ31matrix_multiplication_optimizedPKfS0_PfiiiE2Bs;
	add.s32 	%r76, %r75, %r74;
	ld.shared.f32 	%f60, [%r76];
	ld.shared.f32 	%f61, [%r72+64];
	ld.shared.f32 	%f62, [%r76+4];
	ld.shared.f32 	%f63, [%r72+128];
	ld.shared.f32 	%f64, [%r76+8];
	ld.shared.f32 	%f65, [%r72+192];
	ld.shared.f32 	%f66, [%r76+12];
	fma.rn.f32 	%f67, %f59, %f60, %f450;
	fma.rn.f32 	%f68, %f59, %f62, %f449;
	fma.rn.f32 	%f69, %f59, %f64, %f448;
	fma.rn.f32 	%f70, %f59, %f66, %f447;
	fma.rn.f32 	%f71, %f61, %f60, %f446;
	fma.rn.f32 	%f72, %f61, %f62, %f445;
	fma.rn.f32 	%f73, %f61, %f64, %f444;
	fma.rn.f32 	%f74, %f61, %f66, %f443;
	fma.rn.f32 	%f75, %f63, %f60, %f451;
	fma.rn.f32 	%f76, %f63, %f62, %f452;
	fma.rn.f32 	%f77, %f63, %f64, %f453;
	fma.rn.f32 	%f78, %f63, %f66, %f454;
	fma.rn.f32 	%f79, %f65, %f60, %f455;
	fma.rn.f32 	%f80, %f65, %f62, %f456;
	fma.rn.f32 	%f81, %f65, %f64, %f457;
	fma.rn.f32 	%f82, %f65, %f66, %f458;
	ld.shared.f32 	%f83, [%r72+4];
	ld.shared.f32 	%f84, [%r76+256];
	ld.shared.f32 	%f85, [%r72+68];
	ld.shared.f32 	%f86, [%r76+260];
	ld.shared.f32 	%f87, [%r72+132];
	ld.shared.f32 	%f88, [%r76+264];
	ld.shared.f32 	%f89, [%r72+196];
	ld.shared.f32 	%f90, [%r76+268];
	fma.rn.f32 	%f91, %f83, %f84, %f67;
	fma.rn.f32 	%f92, %f83, %f86, %f68;
	fma.rn.f32 	%f93, %f83, %f88, %f69;
	fma.rn.f32 	%f94, %f83, %f90, %f70;
	fma.rn.f32 	%f95, %f85, %f84, %f71;
	fma.rn.f32 	%f96, %f85, %f86, %f72;
	fma.rn.f32 	%f97, %f85, %f88, %f73;
	fma.rn.f32 	%f98, %f85, %f90, %f74;
	fma.rn.f32 	%f99, %f87, %f84, %f75;
	fma.rn.f32 	%f100, %f87, %f86, %f76;
	fma.rn.f32 	%f101, %f87, %f88, %f77;
	fma.rn.f32 	%f102, %f87, %f90, %f78;
	fma.rn.f32 	%f103, %f89, %f84, %f79;
	fma.rn.f32 	%f104, %f89, %f86, %f80;
	fma.rn.f32 	%f105, %f89, %f88, %f81;
	fma.rn.f32 	%f106, %f89, %f90, %f82;
	ld.shared.f32 	%f107, [%r72+8];
	ld.shared.f32 	%f108, [%r76+512];
	ld.shared.f32 	%f109, [%r72+72];
	ld.shared.f32 	%f110, [%r76+516];
	ld.shared.f32 	%f111, [%r72+136];
	ld.shared.f32 	%f112, [%r76+520];
	ld.shared.f32 	%f113, [%r72+200];
	ld.shared.f32 	%f114, [%r76+524];
	fma.rn.f32 	%f115, %f107, %f108, %f91;
	fma.rn.f32 	%f116, %f107, %f110, %f92;
	fma.rn.f32 	%f117, %f107, %f112, %f93;
	fma.rn.f32 	%f118, %f107, %f114, %f94;
	fma.rn.f32 	%f119, %f109, %f108, %f95;
	fma.rn.f32 	%f120, %f109, %f110, %f96;
	fma.rn.f32 	%f121, %f109, %f112, %f97;
	fma.rn.f32 	%f122, %f109, %f114, %f98;
	fma.rn.f32 	%f123, %f111, %f108, %f99;
	fma.rn.f32 	%f124, %f111, %f110, %f100;
	fma.rn.f32 	%f125, %f111, %f112, %f101;
	fma.rn.f32 	%f126, %f111, %f114, %f102;
	fma.rn.f32 	%f127, %f113, %f108, %f103;
	fma.rn.f32 	%f128, %f113, %f110, %f104;
	fma.rn.f32 	%f129, %f113, %f112, %f105;
	fma.rn.f32 	%f130, %f113, %f114, %f106;
	ld.shared.f32 	%f131, [%r72+12];
	ld.shared.f32 	%f132, [%r76+768];
	ld.shared.f32 	%f133, [%r72+76];
	ld.shared.f32 	%f134, [%r76+772];
	ld.shared.f32 	%f135, [%r72+140];
	ld.shared.f32 	%f136, [%r76+776];
	ld.shared.f32 	%f137, [%r72+204];
	ld.shared.f32 	%f138, [%r76+780];
	fma.rn.f32 	%f139, %f131, %f132, %f115;
	fma.rn.f32 	%f140, %f131, %f134, %f116;
	fma.rn.f32 	%f141, %f131, %f136, %f117;
	fma.rn.f32 	%f142, %f131, %f138, %f118;
	fma.rn.f32 	%f143, %f133, %f132, %f119;
	fma.rn.f32 	%f144, %f133, %f134, %f120;
	fma.rn.f32 	%f145, %f133, %f136, %f121;
	fma.rn.f32 	%f146, %f133, %f138, %f122;
	fma.rn.f32 	%f147, %f135, %f132, %f123;
	fma.rn.f32 	%f148, %f135, %f134, %f124;
	fma.rn.f32 	%f149, %f135, %f136, %f125;
	fma.rn.f32 	%f150, %f135, %f138, %f126;
	fma.rn.f32 	%f151, %f137, %f132, %f127;
	fma.rn.f32 	%f152, %f137, %f134, %f128;
	fma.rn.f32 	%f153, %f137, %f136, %f129;
	fma.rn.f32 	%f154, %f137, %f138, %f130;
	ld.shared.f32 	%f155, [%r72+16];
	ld.shared.f32 	%f156, [%r76+1024];
	ld.shared.f32 	%f157, [%r72+80];
	ld.shared.f32 	%f158, [%r76+1028];
	ld.shared.f32 	%f159, [%r72+144];
	ld.shared.f32 	%f160, [%r76+1032];
	ld.shared.f32 	%f161, [%r72+208];
	ld.shared.f32 	%f162, [%r76+1036];
	fma.rn.f32 	%f163, %f155, %f156, %f139;
	fma.rn.f32 	%f164, %f155, %f158, %f140;
	fma.rn.f32 	%f165, %f155, %f160, %f141;
	fma.rn.f32 	%f166, %f155, %f162, %f142;
	fma.rn.f32 	%f167, %f157, %f156, %f143;
	fma.rn.f32 	%f168, %f157, %f158, %f144;
	fma.rn.f32 	%f169, %f157, %f160, %f145;
	fma.rn.f32 	%f170, %f157, %f162, %f146;
	fma.rn.f32 	%f171, %f159, %f156, %f147;
	fma.rn.f32 	%f172, %f159, %f158, %f148;
	fma.rn.f32 	%f173, %f159, %f160, %f149;
	fma.rn.f32 	%f174, %f159, %f162, %f150;
	fma.rn.f32 	%f175, %f161, %f156, %f151;
	fma.rn.f32 	%f176, %f161, %f158, %f152;
	fma.rn.f32 	%f177, %f161, %f160, %f153;
	fma.rn.f32 	%f178, %f161, %f162, %f154;
	ld.shared.f32 	%f179, [%r72+20];
	ld.shared.f32 	%f180, [%r76+1280];
	ld.shared.f32 	%f181, [%r72+84];
	ld.shared.f32 	%f182, [%r76+1284];
	ld.shared.f32 	%f183, [%r72+148];
	ld.shared.f32 	%f184, [%r76+1288];
	ld.shared.f32 	%f185, [%r72+212];
	ld.shared.f32 	%f186, [%r76+1292];
	fma.rn.f32 	%f187, %f179, %f180, %f163;
	fma.rn.f32 	%f188, %f179, %f182, %f164;
	fma.rn.f32 	%f189, %f179, %f184, %f165;
	fma.rn.f32 	%f190, %f179, %f186, %f166;
	fma.rn.f32 	%f191, %f181, %f180, %f167;
	fma.rn.f32 	%f192, %f181, %f182, %f168;
	fma.rn.f32 	%f193, %f181, %f184, %f169;
	fma.rn.f32 	%f194, %f181, %f186, %f170;
	fma.rn.f32 	%f195, %f183, %f180, %f171;
	fma.rn.f32 	%f196, %f183, %f182, %f172;
	fma.rn.f32 	%f197, %f183, %f184, %f173;
	fma.rn.f32 	%f198, %f183, %f186, %f174;
	fma.rn.f32 	%f199, %f185, %f180, %f175;
	fma.rn.f32 	%f200, %f185, %f182, %f176;
	fma.rn.f32 	%f201, %f185, %f184, %f177;
	fma.rn.f32 	%f202, %f185, %f186, %f178;
	ld.shared.f32 	%f203, [%r72+24];
	ld.shared.f32 	%f204, [%r76+1536];
	ld.shared.f32 	%f205, [%r72+88];
	ld.shared.f32 	%f206, [%r76+1540];
	ld.shared.f32 	%f207, [%r72+152];
	ld.shared.f32 	%f208, [%r76+1544];
	ld.shared.f32 	%f209, [%r72+216];
	ld.shared.f32 	%f210, [%r76+1548];
	fma.rn.f32 	%f211, %f203, %f204, %f187;
	fma.rn.f32 	%f212, %f203, %f206, %f188;
	fma.rn.f32 	%f213, %f203, %f208, %f189;
	fma.rn.f32 	%f214, %f203, %f210, %f190;
	fma.rn.f32 	%f215, %f205, %f204, %f191;
	fma.rn.f32 	%f216, %f205, %f206, %f192;
	fma.rn.f32 	%f217, %f205, %f208, %f193;
	fma.rn.f32 	%f218, %f205, %f210, %f194;
	fma.rn.f32 	%f219, %f207, %f204, %f195;
	fma.rn.f32 	%f220, %f207, %f206, %f196;
	fma.rn.f32 	%f221, %f207, %f208, %f197;
	fma.rn.f32 	%f222, %f207, %f210, %f198;
	fma.rn.f32 	%f223, %f209, %f204, %f199;
	fma.rn.f32 	%f224, %f209, %f206, %f200;
	fma.rn.f32 	%f225, %f209, %f208, %f201;
	fma.rn.f32 	%f226, %f209, %f210, %f202;
	ld.shared.f32 	%f227, [%r72+28];
	ld.shared.f32 	%f228, [%r76+1792];
	ld.shared.f32 	%f229, [%r72+92];
	ld.shared.f32 	%f230, [%r76+1796];
	ld.shared.f32 	%f231, [%r72+156];
	ld.shared.f32 	%f232, [%r76+1800];
	ld.shared.f32 	%f233, [%r72+220];
	ld.shared.f32 	%f234, [%r76+1804];
	fma.rn.f32 	%f235, %f227, %f228, %f211;
	fma.rn.f32 	%f236, %f227, %f230, %f212;
	fma.rn.f32 	%f237, %f227, %f232, %f213;
	fma.rn.f32 	%f238, %f227, %f234, %f214;
	fma.rn.f32 	%f239, %f229, %f228, %f215;
	fma.rn.f32 	%f240, %f229, %f230, %f216;
	fma.rn.f32 	%f241, %f229, %f232, %f217;
	fma.rn.f32 	%f242, %f229, %f234, %f218;
	fma.rn.f32 	%f243, %f231, %f228, %f219;
	fma.rn.f32 	%f244, %f231, %f230, %f220;
	fma.rn.f32 	%f245, %f231, %f232, %f221;
	fma.rn.f32 	%f246, %f231, %f234, %f222;
	fma.rn.f32 	%f247, %f233, %f228, %f223;
	fma.rn.f32 	%f248, %f233, %f230, %f224;
	fma.rn.f32 	%f249, %f233, %f232, %f225;
	fma.rn.f32 	%f250, %f233, %f234, %f226;
	ld.shared.f32 	%f251, [%r72+32];
	ld.shared.f32 	%f252, [%r76+2048];
	ld.shared.f32 	%f253, [%r72+96];
	ld.shared.f32 	%f254, [%r76+2052];
	ld.shared.f32 	%f255, [%r72+160];
	ld.shared.f32 	%f256, [%r76+2056];
	ld.shared.f32 	%f257, [%r72+224];
	ld.shared.f32 	%f258, [%r76+2060];
	fma.rn.f32 	%f259, %f251, %f252, %f235;
	fma.rn.f32 	%f260, %f251, %f254, %f236;
	fma.rn.f32 	%f261, %f251, %f256, %f237;
	fma.rn.f32 	%f262, %f251, %f258, %f238;
	fma.rn.f32 	%f263, %f253, %f252, %f239;
	fma.rn.f32 	%f264, %f253, %f254, %f240;
	fma.rn.f32 	%f265, %f253, %f256, %f241;
	fma.rn.f32 	%f266, %f253, %f258, %f242;
	fma.rn.f32 	%f267, %f255, %f252, %f243;
	fma.rn.f32 	%f268, %f255, %f254, %f244;
	fma.rn.f32 	%f269, %f255, %f256, %f245;
	fma.rn.f32 	%f270, %f255, %f258, %f246;
	fma.rn.f32 	%f271, %f257, %f252, %f247;
	fma.rn.f32 	%f272, %f257, %f254, %f248;
	fma.rn.f32 	%f273, %f257, %f256, %f249;
	fma.rn.f32 	%f274, %f257, %f258, %f250;
	ld.shared.f32 	%f275, [%r72+36];
	ld.shared.f32 	%f276, [%r76+2304];
	ld.shared.f32 	%f277, [%r72+100];
	ld.shared.f32 	%f278, [%r76+2308];
	ld.shared.f32 	%f279, [%r72+164];
	ld.shared.f32 	%f280, [%r76+2312];
	ld.shared.f32 	%f281, [%r72+228];
	ld.shared.f32 	%f282, [%r76+2316];
	fma.rn.f32 	%f283, %f275, %f276, %f259;
	fma.rn.f32 	%f284, %f275, %f278, %f260;
	fma.rn.f32 	%f285, %f275, %f280, %f261;
	fma.rn.f32 	%f286, %f275, %f282, %f262;
	fma.rn.f32 	%f287, %f277, %f276, %f263;
	fma.rn.f32 	%f288, %f277, %f278, %f264;
	fma.rn.f32 	%f289, %f277, %f280, %f265;
	fma.rn.f32 	%f290, %f277, %f282, %f266;
	fma.rn.f32 	%f291, %f279, %f276, %f267;
	fma.rn.f32 	%f292, %f279, %f278, %f268;
	fma.rn.f32 	%f293, %f279, %f280, %f269;
	fma.rn.f32 	%f294, %f279, %f282, %f270;
	fma.rn.f32 	%f295, %f281, %f276, %f271;
	fma.rn.f32 	%f296, %f281, %f278, %f272;
	fma.rn.f32 	%f297, %f281, %f280, %f273;
	fma.rn.f32 	%f298, %f281, %f282, %f274;
	ld.shared.f32 	%f299, [%r72+40];
	ld.shared.f32 	%f300, [%r76+2560];
	ld.shared.f32 	%f301, [%r72+104];
	ld.shared.f32 	%f302, [%r76+2564];
	ld.shared.f32 	%f303, [%r72+168];
	ld.shared.f32 	%f304, [%r76+2568];
	ld.shared.f32 	%f305, [%r72+232];
	ld.shared.f32 	%f306, [%r76+2572];
	fma.rn.f32 	%f307, %f299, %f300, %f283;
	fma.rn.f32 	%f308, %f299, %f302, %f284;
	fma.rn.f32 	%f309, %f299, %f304, %f285;
	fma.rn.f32 	%f310, %f299, %f306, %f286;
	fma.rn.f32 	%f311, %f301, %f300, %f287;
	fma.rn.f32 	%f312, %f301, %f302, %f288;
	fma.rn.f32 	%f313, %f301, %f304, %f289;
	fma.rn.f32 	%f314, %f301, %f306, %f290;
	fma.rn.f32 	%f315, %f303, %f300, %f291;
	fma.rn.f32 	%f316, %f303, %f302, %f292;
	fma.rn.f32 	%f317, %f303, %f304, %f293;
	fma.rn.f32 	%f318, %f303, %f306, %f294;
	fma.rn.f32 	%f319, %f305, %f300, %f295;
	fma.rn.f32 	%f320, %f305, %f302, %f296;
	fma.rn.f32 	%f321, %f305, %f304, %f297;
	fma.rn.f32 	%f322, %f305, %f306, %f298;
	ld.shared.f32 	%f323, [%r72+44];
	ld.shared.f32 	%f324, [%r76+2816];
	ld.shared.f32 	%f325, [%r72+108];
	ld.shared.f32 	%f326, [%r76+2820];
	ld.shared.f32 	%f327, [%r72+172];
	ld.shared.f32 	%f328, [%r76+2824];
	ld.shared.f32 	%f329, [%r72+236];
	ld.shared.f32 	%f330, [%r76+2828];
	fma.rn.f32 	%f331, %f323, %f324, %f307;
	fma.rn.f32 	%f332, %f323, %f326, %f308;
	fma.rn.f32 	%f333, %f323, %f328, %f309;
	fma.rn.f32 	%f334, %f323, %f330, %f310;
	fma.rn.f32 	%f335, %f325, %f324, %f311;
	fma.rn.f32 	%f336, %f325, %f326, %f312;
	fma.rn.f32 	%f337, %f325, %f328, %f313;
	fma.rn.f32 	%f338, %f325, %f330, %f314;
	fma.rn.f32 	%f339, %f327, %f324, %f315;
	fma.rn.f32 	%f340, %f327, %f326, %f316;
	fma.rn.f32 	%f341, %f327, %f328, %f317;
	fma.rn.f32 	%f342, %f327, %f330, %f318;
	fma.rn.f32 	%f343, %f329, %f324, %f319;
	fma.rn.f32 	%f344, %f329, %f326, %f320;
	fma.rn.f32 	%f345, %f329, %f328, %f321;
	fma.rn.f32 	%f346, %f329, %f330, %f322;
	ld.shared.f32 	%f347, [%r72+48];
	ld.shared.f32 	%f348, [%r76+3072];
	ld.shared.f32 	%f349, [%r72+112];
	ld.shared.f32 	%f350, [%r76+3076];
	ld.shared.f32 	%f351, [%r72+176];
	ld.shared.f32 	%f352, [%r76+3080];
	ld.shared.f32 	%f353, [%r72+240];
	ld.shared.f32 	%f354, [%r76+3084];
	fma.rn.f32 	%f355, %f347, %f348, %f331;
	fma.rn.f32 	%f356, %f347, %f350, %f332;
	fma.rn.f32 	%f357, %f347, %f352, %f333;
	fma.rn.f32 	%f358, %f347, %f354, %f334;
	fma.rn.f32 	%f359, %f349, %f348, %f335;
	fma.rn.f32 	%f360, %f349, %f350, %f336;
	fma.rn.f32 	%f361, %f349, %f352, %f337;
	fma.rn.f32 	%f362, %f349, %f354, %f338;
	fma.rn.f32 	%f363, %f351, %f348, %f339;
	fma.rn.f32 	%f364, %f351, %f350, %f340;
	fma.rn.f32 	%f365, %f351, %f352, %f341;
	fma.rn.f32 	%f366, %f351, %f354, %f342;
	fma.rn.f32 	%f367, %f353, %f348, %f343;
	fma.rn.f32 	%f368, %f353, %f350, %f344;
	fma.rn.f32 	%f369, %f353, %f352, %f345;
	fma.rn.f32 	%f370, %f353, %f354, %f346;
	ld.shared.f32 	%f371, [%r72+52];
	ld.shared.f32 	%f372, [%r76+3328];
	ld.shared.f32 	%f373, [%r72+116];
	ld.shared.f32 	%f374, [%r76+3332];
	ld.shared.f32 	%f375, [%r72+180];
	ld.shared.f32 	%f376, [%r76+3336];
	ld.shared.f32 	%f377, [%r72+244];
	ld.shared.f32 	%f378, [%r76+3340];
	fma.rn.f32 	%f379, %f371, %f372, %f355;
	fma.rn.f32 	%f380, %f371, %f374, %f356;
	fma.rn.f32 	%f381, %f371, %f376, %f357;
	fma.rn.f32 	%f382, %f371, %f378, %f358;
	fma.rn.f32 	%f383, %f373, %f372, %f359;
	fma.rn.f32 	%f384, %f373, %f374, %f360;
	fma.rn.f32 	%f385, %f373, %f376, %f361;
	fma.rn.f32 	%f386, %f373, %f378, %f362;
	fma.rn.f32 	%f387, %f375, %f372, %f363;
	fma.rn.f32 	%f388, %f375, %f374, %f364;
	fma.rn.f32 	%f389, %f375, %f376, %f365;
	fma.rn.f32 	%f390, %f375, %f378, %f366;
	fma.rn.f32 	%f391, %f377, %f372, %f367;
	fma.rn.f32 	%f392, %f377, %f374, %f368;
	fma.rn.f32 	%f393, %f377, %f376, %f369;
	fma.rn.f32 	%f394, %f377, %f378, %f370;
	ld.shared.f32 	%f395, [%r72+56];
	ld.shared.f32 	%f396, [%r76+3584];
	ld.shared.f32 	%f397, [%r72+120];
	ld.shared.f32 	%f398, [%r76+3588];
	ld.shared.f32 	%f399, [%r72+184];
	ld.shared.f32 	%f400, [%r76+3592];
	ld.shared.f32 	%f401, [%r72+248];
	ld.shared.f32 	%f402, [%r76+3596];
	fma.rn.f32 	%f403, %f395, %f396, %f379;
	fma.rn.f32 	%f404, %f395, %f398, %f380;
	fma.rn.f32 	%f405, %f395, %f400, %f381;
	fma.rn.f32 	%f406, %f395, %f402, %f382;
	fma.rn.f32 	%f407, %f397, %f396, %f383;
	fma.rn.f32 	%f408, %f397, %f398, %f384;
	fma.rn.f32 	%f409, %f397, %f400, %f385;
	fma.rn.f32 	%f410, %f397, %f402, %f386;
	fma.rn.f32 	%f411, %f399, %f396, %f387;
	fma.rn.f32 	%f412, %f399, %f398, %f388;
	fma.rn.f32 	%f413, %f399, %f400, %f389;
	fma.rn.f32 	%f414, %f399, %f402, %f390;
	fma.rn.f32 	%f415, %f401, %f396, %f391;
	fma.rn.f32 	%f416, %f401, %f398, %f392;
	fma.rn.f32 	%f417, %f401, %f400, %f393;
	fma.rn.f32 	%f418, %f401, %f402, %f394;
	ld.shared.f32 	%f419, [%r72+60];
	ld.shared.f32 	%f420, [%r76+3840];
	ld.shared.f32 	%f421, [%r72+124];
	ld.shared.f32 	%f422, [%r76+3844];
	ld.shared.f32 	%f423, [%r72+188];
	ld.shared.f32 	%f424, [%r76+3848];
	ld.shared.f32 	%f425, [%r72+252];
	ld.shared.f32 	%f426, [%r76+3852];
	fma.rn.f32 	%f450, %f419, %f420, %f403;
	fma.rn.f32 	%f449, %f419, %f422, %f404;
	fma.rn.f32 	%f448, %f419, %f424, %f405;
	fma.rn.f32 	%f447, %f419, %f426, %f406;
	fma.rn.f32 	%f446, %f421, %f420, %f407;
	fma.rn.f32 	%f445, %f421, %f422, %f408;
	fma.rn.f32 	%f444, %f421, %f424, %f409;
	fma.rn.f32 	%f443, %f421, %f426, %f410;
	fma.rn.f32 	%f451, %f423, %f420, %f411;
	fma.rn.f32 	%f452, %f423, %f422, %f412;
	fma.rn.f32 	%f453, %f423, %f424, %f413;
	fma.rn.f32 	%f454, %f423, %f426, %f414;
	fma.rn.f32 	%f455, %f425, %f420, %f415;
	fma.rn.f32 	%f456, %f425, %f422, %f416;
	fma.rn.f32 	%f457, %f425, %f424, %f417;
	fma.rn.f32 	%f458, %f425, %f426, %f418;
	bar.sync 	0;
	add.s32 	%r86, %r86, 16;
	shl.b32 	%r77, %r36, 4;
	add.s32 	%r85, %r85, %r77;
	add.s32 	%r84, %r84, 16;
	add.s32 	%r83, %r83, 16;
	add.s32 	%r82, %r82, 16;
	setp.lt.s32 	%p8, %r86, %r35;
	@%p8 bra 	$L__BB0_2;
$L__BB0_7:
	setp.ge.s32 	%p9, %r4, %r34;
	mul.lo.s32 	%r24, %r4, %r36;
	setp.ge.s32 	%p10, %r7, %r36;
	or.pred  	%p11, %p9, %p10;
	@%p11 bra 	$L__BB0_9;
	add.s32 	%r78, %r7, %r24;
	mul.wide.s32 	%rd16, %r78, 4;
	add.s64 	%rd17, %rd1, %rd16;
	st.global.f32 	[%rd17], %f450;
$L__BB0_9:
	add.s32 	%r25, %r7, 1;
	setp.ge.s32 	%p13, %r25, %r36;
	cvt.s64.s32 	%rd18, %r24;
	cvt.u64.u32 	%rd2, %r7;
	add.s64 	%rd19, %rd2, %rd18;
	shl.b64 	%rd20, %rd19, 2;
	add.s64 	%rd3, %rd1, %rd20;
	or.pred  	%p14, %p9, %p13;
	@%p14 bra 	$L__BB0_11;
	st.global.f32 	[%rd3+4], %f449;
$L__BB0_11:
	add.s32 	%r26, %r7, 2;
	setp.ge.s32 	%p16, %r26, %r36;
	or.pred  	%p17, %p9, %p16;
	@%p17 bra 	$L__BB0_13;
	st.global.f32 	[%rd3+8], %f448;
$L__BB0_13:
	add.s32 	%r27, %r7, 3;
	setp.ge.s32 	%p19, %r27, %r36;
	or.pred  	%p20, %p9, %p19;
	@%p20 bra 	$L__BB0_15;
	st.global.f32 	[%rd3+12], %f447;
$L__BB0_15:
	add.s32 	%r28, %r4, 1;
	setp.ge.s32 	%p22, %r28, %r34;
	add.s32 	%r29, %r24, %r36;
	or.pred  	%p23, %p22, %p10;
	@%p23 bra 	$L__BB0_17;
	add.s32 	%r79, %r7, %r29;
	mul.wide.s32 	%rd21, %r79, 4;
	add.s64 	%rd22, %rd1, %rd21;
	st.global.f32 	[%rd22], %f446;
$L__BB0_17:
	cvt.s64.s32 	%rd23, %r29;
	add.s64 	%rd24, %rd2, %rd23;
	shl.b64 	%rd25, %rd24, 2;
	add.s64 	%rd4, %rd1, %rd25;
	or.pred  	%p26, %p22, %p13;
	@%p26 bra 	$L__BB0_19;
	st.global.f32 	[%rd4+4], %f445;
$L__BB0_19:
	setp.ge.s32 	%p27, %r28, %r34;
	setp.ge.s32 	%p28, %r26, %r36;
	or.pred  	%p29, %p27, %p28;
	@%p29 bra 	$L__BB0_21;
	st.global.f32 	[%rd4+8], %f444;
$L__BB0_21:
	setp.ge.s32 	%p30, %r28, %r34;
	setp.ge.s32 	%p31, %r27, %r36;
	or.pred  	%p32, %p30, %p31;
	@%p32 bra 	$L__BB0_23;
	st.global.f32 	[%rd4+12], %f443;
$L__BB0_23:
	setp.ge.s32 	%p33, %r7, %r36;
	add.s32 	%r30, %r4, 2;
	setp.ge.s32 	%p34, %r30, %r34;
	add.s32 	%r31, %r29, %r36;
	or.pred  	%p35, %p34, %p33;
	@%p35 bra 	$L__BB0_25;
	add.s32 	%r80, %r7, %r31;
	mul.wide.s32 	%rd26, %r80, 4;
	add.s64 	%rd27, %rd1, %rd26;
	st.global.f32 	[%rd27], %f451;
$L__BB0_25:
	setp.ge.s32 	%p36, %r30, %r34;
	setp.ge.s32 	%p37, %r25, %r36;
	cvt.s64.s32 	%rd28, %r31;
	add.s64 	%rd29, %rd2, %rd28;
	shl.b64 	%rd30, %rd29, 2;
	add.s64 	%rd5, %rd1, %rd30;
	or.pred  	%p38, %p36, %p37;
	@%p38 bra 	$L__BB0_27;
	st.global.f32 	[%rd5+4], %f452;
$L__BB0_27:
	setp.ge.s32 	%p39, %r30, %r34;
	setp.ge.s32 	%p40, %r26, %r36;
	or.pred  	%p41, %p39, %p40;
	@%p41 bra 	$L__BB0_29;
	st.global.f32 	[%rd5+8], %f453;
$L__BB0_29:
	setp.ge.s32 	%p42, %r30, %r34;
	setp.ge.s32 	%p43, %r27, %r36;
	or.pred  	%p44, %p42, %p43;
	@%p44 bra 	$L__BB0_31;
	st.global.f32 	[%rd5+12], %f454;
$L__BB0_31:
	setp.ge.s32 	%p45, %r7, %r36;
	add.s32 	%r32, %r4, 3;
	setp.ge.s32 	%p46, %r32, %r34;
	add.s32 	%r33, %r31, %r36;
	or.pred  	%p47, %p46, %p45;
	@%p47 bra 	$L__BB0_33;
	add.s32 	%r81, %r7, %r33;
	mul.wide.s32 	%rd31, %r81, 4;
	add.s64 	%rd32, %rd1, %rd31;
	st.global.f32 	[%rd32], %f455;
$L__BB0_33:
	setp.ge.s32 	%p48, %r32, %r34;
	setp.ge.s32 	%p49, %r25, %r36;
	cvt.s64.s32 	%rd33, %r33;
	add.s64 	%rd34, %rd2, %rd33;
	shl.b64 	%rd35, %rd34, 2;
	add.s64 	%rd6, %rd1, %rd35;
	or.pred  	%p50, %p48, %p49;
	@%p50 bra 	$L__BB0_35;
	st.global.f32 	[%rd6+4], %f456;
$L__BB0_35:
	setp.ge.s32 	%p51, %r32, %r34;
	setp.ge.s32 	%p52, %r26, %r36;
	or.pred  	%p53, %p51, %p52;
	@%p53 bra 	$L__BB0_37;
	st.global.f32 	[%rd6+8], %f457;
$L__BB0_37:
	setp.ge.s32 	%p54, %r32, %r34;
	setp.ge.s32 	%p55, %r27, %r36;
	or.pred  	%p56, %p54, %p55;
	@%p56 bra 	$L__BB0_39;
	st.global.f32 	[%rd6+12], %f458;
$L__BB0_39:
	ret;

}


// ===== COMPILED SASS (sm_100) =====

	.target	sm_100

	.elftype	@"ET_EXEC"


//--------------------- .note.nv.tkinfo           --------------------------
	.section	.note.nv.tkinfo,"",@"SHT_NOTE"
	.sectionflags	@"SHF_NOTE_NV_TKINFO"
	.tkinfo
        /*0018*/ 	.word	0x00000002
        /*0030*/ 	.string	""
        /*0030*/ 	.string	"ptxas"
        /*0030*/ 	.string	"Cuda compilation tools, release 13.0, V13.0.88"
        /*0030*/ 	.string	"Build cuda_13.0.r13.0/compiler.36424714_0"
        /*0030*/ 	.string	"-arch sm_100 -m 64 "



//--------------------- .note.nv.cuinfo           --------------------------
	.section	.note.nv.cuinfo,"",@"SHT_NOTE"
	.sectionflags	@"SHF_NOTE_NV_CUINFO"
        /*0018*/ 	.short	0x0002
        /*001a*/ 	.short	0x0064
        /*001c*/ 	.short	0x0082
	.zero		2


//--------------------- .nv.info                  --------------------------
	.section	.nv.info,"",@"SHT_CUDA_INFO"
	.align	4


	//----- nvinfo : EIATTR_REGCOUNT
	.align		4
        /*0000*/ 	.byte	0x04, 0x2f
        /*0002*/ 	.short	(.L_1 - .L_0)
	.align		4
.L_0:
        /*0004*/ 	.word	index@(_Z31matrix_multiplication_optimizedPKfS0_Pfiii)
        /*0008*/ 	.word	0x00000040


	//----- nvinfo : EIATTR_FRAME_SIZE
	.align		4
.L_1:
        /*000c*/ 	.byte	0x04, 0x11
        /*000e*/ 	.short	(.L_3 - .L_2)
	.align		4
.L_2:
        /*0010*/ 	.word	index@(_Z31matrix_multiplication_optimizedPKfS0_Pfiii)
        /*0014*/ 	.word	0x00000000


	//----- nvinfo : EIATTR_MIN_STACK_SIZE
	.align		4
.L_3:
        /*0018*/ 	.byte	0x04, 0x12
        /*001a*/ 	.short	(.L_5 - .L_4)
	.align		4
.L_4:
        /*001c*/ 	.word	index@(_Z31matrix_multiplication_optimizedPKfS0_Pfiii)
        /*0020*/ 	.word	0x00000000
.L_5:


//--------------------- .nv.compat                --------------------------
	.section	.nv.compat,"",@"SHT_CUDA_COMPAT_INFO"
	.align	4
        /*0000*/ 	.byte	0x02, 0x09, 0x00, 0x00, 0x02, 0x02, 0x01, 0x00, 0x02, 0x05, 0x05, 0x00, 0x03, 0x07, 0x01, 0x01
        /*0010*/ 	.byte	0x02, 0x03, 0x00, 0x00, 0x02, 0x06, 0x01, 0x00, 0x04, 0x0b, 0x08, 0x00, 0x09, 0x00, 0x00, 0x00
        /*0020*/ 	.byte	0x00, 0x00, 0x00, 0x00


//--------------------- .nv.info._Z31matrix_multiplication_optimizedPKfS0_Pfiii --------------------------
	.section	.nv.info._Z31matrix_multiplication_optimizedPKfS0_Pfiii,"",@"SHT_CUDA_INFO"
	.sectionflags	@""
	.align	4


	//----- nvinfo : EIATTR_CUDA_API_VERSION
	.align		4
        /*0000*/ 	.byte	0x04, 0x37
        /*0002*/ 	.short	(.L_7 - .L_6)
.L_6:
        /*0004*/ 	.word	0x00000082


	//----- nvinfo : EIATTR_KPARAM_INFO
	.align		4
.L_7:
        /*0008*/ 	.byte	0x04, 0x17
        /*000a*/ 	.short	(.L_9 - .L_8)
.L_8:
        /*000c*/ 	.word	0x00000000
        /*0010*/ 	.short	0x0005
        /*0012*/ 	.short	0x0020
        /*0014*/ 	.byte	0x00, 0xf0, 0x11, 0x00


	//----- nvinfo : EIATTR_KPARAM_INFO
	.align		4
.L_9:
        /*0018*/ 	.byte	0x04, 0x17
        /*001a*/ 	.short	(.L_11 - .L_10)
.L_10:
        /*001c*/ 	.word	0x00000000
        /*0020*/ 	.short	0x0004
        /*0022*/ 	.short	0x001c
        /*0024*/ 	.byte	0x00, 0xf0, 0x11, 0x00


	//----- nvinfo : EIATTR_KPARAM_INFO
	.align		4
.L_11:
        /*0028*/ 	.byte	0x04, 0x17
        /*002a*/ 	.short	(.L_13 - .L_12)
.L_12:
        /*002c*/ 	.word	0x00000000
        /*0030*/ 	.short	0x0003
        /*0032*/ 	.short	0x0018
        /*0034*/ 	.byte	0x00, 0xf0, 0x11, 0x00


	//----- nvinfo : EIATTR_KPARAM_INFO
	.align		4
.L_13:
        /*0038*/ 	.byte	0x04, 0x17
        /*003a*/ 	.short	(.L_15 - .L_14)
.L_14:
        /*003c*/ 	.word	0x00000000
        /*0040*/ 	.short	0x0002
        /*0042*/ 	.short	0x0010
        /*0044*/ 	.byte	0x00, 0xf5, 0x21, 0x00


	//----- nvinfo : EIATTR_KPARAM_INFO
	.align		4
.L_15:
        /*0048*/ 	.byte	0x04, 0x17
        /*004a*/ 	.short	(.L_17 - .L_16)
.L_16:
        /*004c*/ 	.word	0x00000000
        /*0050*/ 	.short	0x0001
        /*0052*/ 	.short	0x0008
        /*0054*/ 	.byte	0x00, 0xf5, 0x21, 0x00


	//----- nvinfo : EIATTR_KPARAM_INFO
	.align		4
.L_17:
        /*0058*/ 	.byte	0x04, 0x17
        /*005a*/ 	.short	(.L_19 - .L_18)
.L_18:
        /*005c*/ 	.word	0x00000000
        /*0060*/ 	.short	0x0000
        /*0062*/ 	.short	0x0000
        /*0064*/ 	.byte	0x00, 0xf5, 0x21, 0x00


	//----- nvinfo : EIATTR_SPARSE_MMA_MASK
	.align		4
.L_19:
        /*0068*/ 	.byte	0x03, 0x50
        /*006a*/ 	.short	0x0000


	//----- nvinfo : EIATTR_MAXREG_COUNT
	.align		4
        /*006c*/ 	.byte	0x03, 0x1b
        /*006e*/ 	.short	0x00ff


	//----- nvinfo : EIATTR_NUM_BARRIERS
	.align		4
        /*0070*/ 	.byte	0x02, 0x4c
        /*0072*/ 	.byte	0x01
	.zero		1


	//----- nvinfo : EIATTR_MERCURY_ISA_VERSION
	.align		4
        /*0074*/ 	.byte	0x03, 0x5f
        /*0076*/ 	.short	0x0101


	//----- nvinfo : EIATTR_VRC_CTA_INIT_COUNT
	.align		4
        /*0078*/ 	.byte	0x02, 0x4a
	.zero		1
	.zero		1


	//----- nvinfo : EIATTR_EXIT_INSTR_OFFSETS
	.align		4
        /*007c*/ 	.byte	0x04, 0x1c
        /*007e*/ 	.short	(.L_21 - .L_20)


	//   ....[0]....
.L_20:
        /*0080*/ 	.word	0x00001c00


	//   ....[1]....
        /*0084*/ 	.word	0x00001c20


	//----- nvinfo : EIATTR_CBANK_PARAM_SIZE
	.align		4
.L_21:
        /*0088*/ 	.byte	0x03, 0x19
        /*008a*/ 	.short	0x0024


	//----- nvinfo : EIATTR_PARAM_CBANK
	.align		4
        /*008c*/ 	.byte	0x04, 0x0a
        /*008e*/ 	.short	(.L_23 - .L_22)
	.align		4
.L_22:
        /*0090*/ 	.word	index@(.nv.constant0._Z31matrix_multiplication_optimizedPKfS0_Pfiii)
        /*0094*/ 	.short	0x0380
        /*0096*/ 	.short	0x0024


	//----- nvinfo : EIATTR_SW_WAR
	.align		4
.L_23:
        /*0098*/ 	.byte	0x04, 0x36
        /*009a*/ 	.short	(.L_25 - .L_24)
.L_24:
        /*009c*/ 	.word	0x00000008
.L_25:


//--------------------- .nv.callgraph             --------------------------
	.section	.nv.callgraph,"",@"SHT_CUDA_CALLGRAPH"
	.align	4
	.sectionentsize	8
	.align		4
        /*0000*/ 	.word	0x00000000
	.align		4
        /*0004*/ 	.word	0xffffffff
	.align		4
        /*0008*/ 	.word	0x00000000
	.align		4
        /*000c*/ 	.word	0xfffffffe
	.align		4
        /*0010*/ 	.word	0x00000000
	.align		4
        /*0014*/ 	.word	0xfffffffd
	.align		4
        /*0018*/ 	.word	0x00000000
	.align		4
        /*001c*/ 	.word	0xfffffffc


//--------------------- .text._Z31matrix_multiplication_optimizedPKfS0_Pfiii --------------------------
	.section	.text._Z31matrix_multiplication_optimizedPKfS0_Pfiii,"ax",@progbits
	.align	128
        .global         _Z31matrix_multiplication_optimizedPKfS0_Pfiii
        .type           _Z31matrix_multiplication_optimizedPKfS0_Pfiii,@function
        .size           _Z31matrix_multiplication_optimizedPKfS0_Pfiii,(.L_x_3 - _Z31matrix_multiplication_optimizedPKfS0_Pfiii)
        .other          _Z31matrix_multiplication_optimizedPKfS0_Pfiii,@"STO_CUDA_ENTRY STV_DEFAULT"
_Z31matrix_multiplication_optimizedPKfS0_Pfiii:
.text._Z31matrix_multiplication_optimizedPKfS0_Pfiii:
[----:B------:R-:W-:Y:S01]  /*0000*/  LDC R1, c[0x0][0x37c] ;  /* 0x0000df00ff017b82 */ /* 0x000fe20000000800 */
[----:B------:R-:W0:Y:S07]  /*0010*/  S2R R4, SR_TID.X ;  /* 0x0000000000047919 */ /* 0x000e2e0000002100 */
[----:B------:R-:W1:Y:S01]  /*0020*/  S2UR UR4, SR_CTAID.Y ;  /* 0x00000000000479c3 */ /* 0x000e620000002600 */
[----:B------:R-:W2:Y:S01]  /*0030*/  LDCU UR9, c[0x0][0x39c] ;  /* 0x00007380ff0977ac */ /* 0x000ea20008000800 */
[----:B------:R-:W-:Y:S01]  /*0040*/  HFMA2 R56, -RZ, RZ, 0, 0 ;  /* 0x00000000ff387431 */ /* 0x000fe200000001ff */
[----:B------:R-:W3:Y:S01]  /*0050*/  S2R R9, SR_TID.Y ;  /* 0x0000000000097919 */ /* 0x000ee20000002200 */
[----:B------:R-:W-:-:S02]  /*0060*/  CS2R R36, SRZ ;  /* 0x0000000000247805 */ /* 0x000fc4000001ff00 */
[----:B------:R-:W-:Y:S02]  /*0070*/  CS2R R44, SRZ ;  /* 0x00000000002c7805 */ /* 0x000fe4000001ff00 */
[----:B------:R-:W-:Y:S02]  /*0080*/  CS2R R38, SRZ ;  /* 0x0000000000267805 */ /* 0x000fe4000001ff00 */
[----:B------:R-:W-:Y:S01]  /*0090*/  CS2R R52, SRZ ;  /* 0x0000000000347805 */ /* 0x000fe2000001ff00 */
[----:B------:R-:W4:Y:S01]  /*00a0*/  S2UR UR5, SR_CTAID.X ;  /* 0x00000000000579c3 */ /* 0x000f220000002500 */
[----:B------:R-:W-:Y:S02]  /*00b0*/  CS2R R50, SRZ ;  /* 0x0000000000327805 */ /* 0x000fe4000001ff00 */
[----:B------:R-:W-:Y:S02]  /*00c0*/  CS2R R48, SRZ ;  /* 0x0000000000307805 */ /* 0x000fe4000001ff00 */
[----:B------:R-:W-:-:S02]  /*00d0*/  CS2R R46, SRZ ;  /* 0x00000000002e7805 */ /* 0x000fc4000001ff00 */
[----:B------:R-:W-:Y:S01]  /*00e0*/  MOV R54, RZ ;  /* 0x000000ff00367202 */ /* 0x000fe20000000f00 */
[----:B------:R-:W3:Y:S01]  /*00f0*/  LDCU.64 UR10, c[0x0][0x358] ;  /* 0x00006b00ff0a77ac */ /* 0x000ee20008000a00 */
[----:B--2---:R-:W-:Y:S02]  /*0100*/  UISETP.GE.AND UP0, UPT, UR9, 0x1, UPT ;  /* 0x000000010900788c */ /* 0x004fe4000bf06270 */
[----:B-1----:R-:W-:Y:S01]  /*0110*/  USHF.L.U32 UR4, UR4, 0x6, URZ ;  /* 0x0000000604047899 */ /* 0x002fe200080006ff */
[----:B0-----:R-:W-:Y:S01]  /*0120*/  SHF.L.U32 R7, R4, 0x2, RZ ;  /* 0x0000000204077819 */ /* 0x001fe200000006ff */
[----:B----4-:R-:W-:-:S04]  /*0130*/  USHF.L.U32 UR5, UR5, 0x6, URZ ;  /* 0x0000000605057899 */ /* 0x010fc800080006ff */
[----:B---3--:R-:W-:Y:S02]  /*0140*/  LEA R43, R9, UR4, 0x2 ;  /* 0x00000004092b7c11 */ /* 0x008fe4000f8e10ff */
[----:B------:R-:W-:Y:S01]  /*0150*/  IADD3 R41, PT, PT, R7, UR5, RZ ;  /* 0x0000000507297c10 */ /* 0x000fe2000fffe0ff */
[----:B------:R-:W-:Y:S06]  /*0160*/  BRA.U !UP0, `(.L_x_0) ;  /* 0x0000001508707547 */ /* 0x000fec000b800000 */
[----:B------:R-:W0:Y:S01]  /*0170*/  S2UR UR8, SR_CgaCtaId ;  /* 0x00000000000879c3 */ /* 0x000e220000008800 */
[----:B------:R-:W-:Y:S01]  /*0180*/  UMOV UR6, 0x400 ;  /* 0x0000040000067882 */ /* 0x000fe20000000000 */
[----:B------:R-:W-:Y:S01]  /*0190*/  LEA R42, R9, R4, 0x4 ;  /* 0x00000004092a7211 */ /* 0x000fe200078e20ff */
[----:B------:R-:W-:Y:S01]  /*01a0*/  UIADD3 UR7, UPT, UPT, UR6, 0x1000, URZ ;  /* 0x0000100006077890 */ /* 0x000fe2000fffe0ff */
[----:B------:R-:W-:Y:S01]  /*01b0*/  SHF.L.U32 R0, R4, 0x4, RZ ;  /* 0x0000000404007819 */ /* 0x000fe200000006ff */
[----:B------:R-:W1:Y:S01]  /*01c0*/  LDCU.64 UR12, c[0x0][0x398] ;  /* 0x00007300ff0c77ac */ /* 0x000e620008000a00 */
[----:B------:R-:W-:Y:S02]  /*01d0*/  SHF.R.U32.HI R6, RZ, 0x4, R42 ;  /* 0x00000004ff067819 */ /* 0x000fe4000001162a */
[----:B------:R-:W2:Y:S01]  /*01e0*/  LDC R11, c[0x0][0x3a0] ;  /* 0x0000e800ff0b7b82 */ /* 0x000ea20000000800 */
[----:B------:R-:W-:Y:S02]  /*01f0*/  LOP3.LUT R3, R0, 0xf0, RZ, 0xc0, !PT ;  /* 0x000000f000037812 */ /* 0x000fe400078ec0ff */
[----:B------:R-:W-:-:S02]  /*0200*/  LOP3.LUT R5, R7, 0x3c, RZ, 0xc0, !PT ;  /* 0x0000003c07057812 */ /* 0x000fc400078ec0ff */
[----:B------:R-:W-:Y:S02]  /*0210*/  LOP3.LUT R7, R7, 0xc, RZ, 0xc0, !PT ;  /* 0x0000000c07077812 */ /* 0x000fe400078ec0ff */
[----:B------:R-:W-:Y:S01]  /*0220*/  LEA.HI R42, R42, UR4, RZ, 0x1e ;  /* 0x000000042a2a7c11 */ /* 0x000fe2000f8ff0ff */
[----:B------:R-:W-:Y:S01]  /*0230*/  UMOV UR4, URZ ;  /* 0x000000ff00047c82 */ /* 0x000fe20008000000 */
[----:B------:R-:W-:-:S03]  /*0240*/  MOV R36, RZ ;  /* 0x000000ff00247202 */ /* 0x000fc60000000f00 */
[----:B------:R-:W-:Y:S01]  /*0250*/  IMAD R2, R42, UR9, R7 ;  /* 0x000000092a027c24 */ /* 0x000fe2000f8e0207 */
[----:B0-----:R-:W-:Y:S02]  /*0260*/  ULEA UR7, UR8, UR7, 0x18 ;  /* 0x0000000708077291 */ /* 0x001fe4000f8ec0ff */
[----:B------:R-:W-:-:S04]  /*0270*/  ULEA UR6, UR8, UR6, 0x18 ;  /* 0x0000000608067291 */ /* 0x000fc8000f8ec0ff */
[C---:B------:R-:W-:Y:S01]  /*0280*/  LEA R40, R6.reuse, UR7, 0x8 ;  /* 0x0000000706287c11 */ /* 0x040fe2000f8e40ff */
[----:B--2---:R-:W-:-:S03]  /*0290*/  IMAD R0, R6, R11, UR5 ;  /* 0x0000000506007e24 */ /* 0x004fc6000f8e020b */
[----:B------:R-:W-:Y:S02]  /*02a0*/  IADD3 R40, PT, PT, R40, R3, RZ ;  /* 0x0000000328287210 */ /* 0x000fe40007ffe0ff */
[----:B------:R-:W-:Y:S02]  /*02b0*/  LEA R3, R9, UR6, 0x8 ;  /* 0x0000000609037c11 */ /* 0x000fe4000f8e40ff */
[----:B------:R-:W-:Y:S02]  /*02c0*/  IADD3 R5, PT, PT, R5, R0, RZ ;  /* 0x0000000005057210 */ /* 0x000fe40007ffe0ff */
[----:B-1----:R-:W-:-:S07]  /*02d0*/  LEA R0, R4, UR7, 0x4 ;  /* 0x0000000704007c11 */ /* 0x002fce000f8e20ff */
.L_x_1:
[----:B------:R-:W0:Y:S01]  /*02e0*/  S2R R11, SR_TID.X ;  /* 0x00000000000b7919 */ /* 0x000e220000002100 */
[----:B------:R-:W1:Y:S01]  /*02f0*/  LDC R4, c[0x0][0x3a0] ;  /* 0x0000e800ff047b82 */ /* 0x000e620000000800 */
[----:B------:R-:W-:Y:S01]  /*0300*/  ISETP.GE.AND P0, PT, R7, UR13, PT ;  /* 0x0000000d07007c0c */ /* 0x000fe2000bf06270 */
[----:B------:R-:W2:Y:S03]  /*0310*/  S2R R9, SR_CTAID.X ;  /* 0x0000000000097919 */ /* 0x000ea60000002500 */
[----:B------:R-:W-:-:S13]  /*0320*/  ISETP.GE.OR P0, PT, R42, UR12, P0 ;  /* 0x0000000c2a007c0c */ /* 0x000fda0008706670 */
[----:B------:R-:W3:Y:S01]  /*0330*/  @!P0 LDC.64 R12, c[0x0][0x380] ;  /* 0x0000e000ff0c8b82 */ /* 0x000ee20000000a00 */
[----:B0-----:R-:W-:-:S04]  /*0340*/  SHF.L.U32 R8, R11, 0x2, RZ ;  /* 0x000000020b087819 */ /* 0x001fc800000006ff */
[----:B------:R-:W-:-:S04]  /*0350*/  LOP3.LUT R8, R8, 0x3c, RZ, 0xc0, !PT ;  /* 0x0000003c08087812 */ /* 0x000fc800078ec0ff */
[----:B--2---:R-:W-:Y:S01]  /*0360*/  LEA R9, R9, R8, 0x6 ;  /* 0x0000000809097211 */ /* 0x004fe200078e30ff */
[----:B---3--:R-:W-:-:S03]  /*0370*/  @!P0 IMAD.WIDE.U32 R12, R2, 0x4, R12 ;  /* 0x00000004020c8825 */ /* 0x008fc600078e000c */
[----:B-1----:R-:W-:-:S04]  /*0380*/  ISETP.GE.AND P1, PT, R9, R4, PT ;  /* 0x000000040900720c */ /* 0x002fc80003f26270 */
[----:B------:R-:W-:Y:S01]  /*0390*/  ISETP.GE.OR P1, PT, R6, UR13, P1 ;  /* 0x0000000d06007c0c */ /* 0x000fe20008f26670 */
[----:B------:R-:W2:-:S12]  /*03a0*/  @!P0 LDG.E.128.CONSTANT R12, desc[UR10][R12.64] ;  /* 0x0000000a0c0c8981 */ /* 0x000e98000c1e9d00 */
[----:B------:R-:W0:Y:S02]  /*03b0*/  @!P1 LDC.64 R28, c[0x0][0x388] ;  /* 0x0000e200ff1c9b82 */ /* 0x000e240000000a00 */
[----:B0-----:R-:W-:-:S06]  /*03c0*/  @!P1 IMAD.WIDE R28, R5, 0x4, R28 ;  /* 0x00000004051c9825 */ /* 0x001fcc00078e021c */
[----:B------:R-:W3:Y:S01]  /*03d0*/  @!P1 LDG.E.128.CONSTANT R28, desc[UR10][R28.64] ;  /* 0x0000000a1c1c9981 */ /* 0x000ee2000c1e9d00 */
[----:B------:R-:W0:Y:S01]  /*03e0*/  @!P0 S2R R8, SR_TID.Y ;  /* 0x0000000000088919 */ /* 0x000e220000002200 */
[----:B------:R-:W1:Y:S01]  /*03f0*/  @!P0 S2R R17, SR_CgaCtaId ;  /* 0x0000000000118919 */ /* 0x000e620000008800 */
[----:B------:R-:W-:Y:S02]  /*0400*/  @!P0 MOV R10, 0x400 ;  /* 0x00000400000a8802 */ /* 0x000fe40000000f00 */
[----:B------:R-:W-:-:S04]  /*0410*/  @!P0 SHF.L.U32 R9, R11, 0x4, RZ ;  /* 0x000000040b098819 */ /* 0x000fc800000006ff */
[----:B------:R-:W-:Y:S02]  /*0420*/  @!P0 LOP3.LUT R9, R9, 0x30, RZ, 0xc0, !PT ;  /* 0x0000003009098812 */ /* 0x000fe400078ec0ff */
[----:B0-----:R-:W-:-:S04]  /*0430*/  @!P0 LEA R8, R8, R11, 0x4 ;  /* 0x0000000b08088211 */ /* 0x001fc800078e20ff */
[----:B------:R-:W-:Y:S02]  /*0440*/  @!P0 SHF.L.U32 R8, R8, 0x4, RZ ;  /* 0x0000000408088819 */ /* 0x000fe400000006ff */
[----:B-1----:R-:W-:Y:S02]  /*0450*/  @!P0 LEA R10, R17, R10, 0x18 ;  /* 0x0000000a110a8211 */ /* 0x002fe400078ec0ff */
[----:B------:R-:W-:-:S04]  /*0460*/  @!P0 LOP3.LUT R8, R8, 0x7ffc0, RZ, 0xc0, !PT ;  /* 0x0007ffc008088812 */ /* 0x000fc800078ec0ff */
[----:B------:R-:W-:-:S05]  /*0470*/  @!P0 IADD3 R58, PT, PT, R9, R10, R8 ;  /* 0x0000000a093a8210 */ /* 0x000fca0007ffe008 */
[----:B--2---:R-:W-:Y:S04]  /*0480*/  @!P0 STS.128 [R58], R12 ;  /* 0x0000000c3a008388 */ /* 0x004fe80000000c00 */
[----:B---3--:R-:W-:Y:S01]  /*0490*/  @!P1 STS.128 [R40], R28 ;  /* 0x0000001c28009388 */ /* 0x008fe20000000c00 */
[----:B------:R-:W-:Y:S06]  /*04a0*/  BAR.SYNC.DEFER_BLOCKING 0x0 ;  /* 0x0000000000007b1d */ /* 0x000fec0000010000 */
[----:B------:R-:W-:Y:S04]  /*04b0*/  LDS.128 R16, [R3] ;  /* 0x0000000003107984 */ /* 0x000fe80000000c00 */
[----:B------:R-:W0:Y:S04]  /*04c0*/  LDS.128 R8, [R0] ;  /* 0x0000000000087984 */ /* 0x000e280000000c00 */
[----:B------:R-:W1:Y:S04]  /*04d0*/  LDS.128 R24, [R3+0x40] ;  /* 0x0000400003187984 */ /* 0x000e680000000c00 */
[----:B------:R-:W2:Y:S04]  /*04e0*/  LDS.128 R20, [R3+0x80] ;  /* 0x0000800003147984 */ /* 0x000ea80000000c00 */
[----:B------:R-:W3:Y:S04]  /*04f0*/  LDS.128 R32, [R3+0xc0] ;  /* 0x0000c00003207984 */ /* 0x000ee80000000c00 */
[----:B------:R-:W4:Y:S01]  /*0500*/  LDS.128 R12, [R0+0x100] ;  /* 0x00010000000c7984 */ /* 0x000f220000000c00 */
[C---:B0-----:R-:W-:Y:S01]  /*0510*/  FFMA R55, R16.reuse, R8, R48 ;  /* 0x0000000810377223 */ /* 0x041fe20000000030 */
[C---:B------:R-:W-:Y:S01]  /*0520*/  FFMA R50, R16.reuse, R9, R50 ;  /* 0x0000000910327223 */ /* 0x040fe20000000032 */
[C---:B------:R-:W-:Y:S01]  /*0530*/  FFMA R57, R16.reuse, R10, R52 ;  /* 0x0000000a10397223 */ /* 0x040fe20000000034 */
[----:B------:R-:W-:Y:S01]  /*0540*/  FFMA R56, R16, R11, R56 ;  /* 0x0000000b10387223 */ /* 0x000fe20000000038 */
[----:B-1----:R-:W-:Y:S01]  /*0550*/  FFMA R29, R8, R24, R37 ;  /* 0x00000018081d7223 */ /* 0x002fe20000000025 */
[C---:B------:R-:W-:Y:S01]  /*0560*/  FFMA R16, R24.reuse, R9, R39 ;  /* 0x0000000918107223 */ /* 0x040fe20000000027 */
[C---:B------:R-:W-:Y:S01]  /*0570*/  FFMA R45, R24.reuse, R10, R45 ;  /* 0x0000000a182d7223 */ /* 0x040fe2000000002d */
[----:B------:R-:W-:Y:S01]  /*0580*/  FFMA R24, R24, R11, R36 ;  /* 0x0000000b18187223 */ /* 0x000fe20000000024 */
[----:B--2---:R-:W-:Y:S01]  /*0590*/  FFMA R53, R8, R20, R53 ;  /* 0x0000001408357223 */ /* 0x004fe20000000035 */
[C---:B------:R-:W-:Y:S01]  /*05a0*/  FFMA R28, R20.reuse, R9, R51 ;  /* 0x00000009141c7223 */ /* 0x040fe20000000033 */
[C---:B------:R-:W-:Y:S01]  /*05b0*/  FFMA R30, R20.reuse, R10, R49 ;  /* 0x0000000a141e7223 */ /* 0x040fe20000000031 */
[----:B------:R-:W-:-:S02]  /*05c0*/  FFMA R20, R20, R11, R38 ;  /* 0x0000000b14147223 */ /* 0x000fc40000000026 */
[----:B------:R-:W0:Y:S01]  /*05d0*/  LDS.128 R36, [R0+0x200] ;  /* 0x0002000000247984 */ /* 0x000e220000000c00 */
[----:B---3--:R-:W-:Y:S01]  /*05e0*/  FFMA R31, R8, R32, R46 ;  /* 0x00000020081f7223 */ /* 0x008fe2000000002e */
[C---:B------:R-:W-:Y:S01]  /*05f0*/  FFMA R54, R32.reuse, R9, R54 ;  /* 0x0000000920367223 */ /* 0x040fe20000000036 */
[C---:B------:R-:W-:Y:S01]  /*0600*/  FFMA R47, R32.reuse, R10, R47 ;  /* 0x0000000a202f7223 */ /* 0x040fe2000000002f */
[----:B------:R-:W-:Y:S02]  /*0610*/  FFMA R32, R32, R11, R44 ;  /* 0x0000000b20207223 */ /* 0x000fe4000000002c */
[----:B------:R-:W1:Y:S01]  /*0620*/  LDS.128 R8, [R0+0x300] ;  /* 0x0003000000087984 */ /* 0x000e620000000c00 */
[C---:B----4-:R-:W-:Y:S01]  /*0630*/  FFMA R55, R12.reuse, R17, R55 ;  /* 0x000000110c377223 */ /* 0x050fe20000000037 */
[C---:B------:R-:W-:Y:S01]  /*0640*/  FFMA R49, R17.reuse, R13, R50 ;  /* 0x0000000d11317223 */ /* 0x040fe20000000032 */
[CC--:B------:R-:W-:Y:S01]  /*0650*/  FFMA R57, R17.reuse, R14.reuse, R57 ;  /* 0x0000000e11397223 */ /* 0x0c0fe20000000039 */
[----:B------:R-:W-:Y:S01]  /*0660*/  FFMA R56, R17, R15, R56 ;  /* 0x0000000f11387223 */ /* 0x000fe20000000038 */
[C---:B------:R-:W-:Y:S01]  /*0670*/  FFMA R29, R12.reuse, R25, R29 ;  /* 0x000000190c1d7223 */ /* 0x040fe2000000001d */
[C---:B------:R-:W-:Y:S01]  /*0680*/  FFMA R17, R25.reuse, R13, R16 ;  /* 0x0000000d19117223 */ /* 0x040fe20000000010 */
[CC--:B------:R-:W-:Y:S01]  /*0690*/  FFMA R45, R25.reuse, R14.reuse, R45 ;  /* 0x0000000e192d7223 */ /* 0x0c0fe2000000002d */
[-C--:B------:R-:W-:Y:S01]  /*06a0*/  FFMA R24, R25, R15.reuse, R24 ;  /* 0x0000000f19187223 */ /* 0x080fe20000000018 */
[C---:B------:R-:W-:Y:S01]  /*06b0*/  FFMA R25, R21.reuse, R14, R30 ;  /* 0x0000000e15197223 */ /* 0x040fe2000000001e */
[----:B------:R-:W-:Y:S01]  /*06c0*/  FFMA R20, R21, R15, R20 ;  /* 0x0000000f15147223 */ /* 0x000fe20000000014 */
[CC--:B------:R-:W-:Y:S01]  /*06d0*/  FFMA R53, R12.reuse, R21.reuse, R53 ;  /* 0x000000150c357223 */ /* 0x0c0fe20000000035 */
[C---:B------:R-:W-:Y:S01]  /*06e0*/  FFMA R28, R13.reuse, R21, R28 ;  /* 0x000000150d1c7223 */ /* 0x040fe2000000001c */
[-C--:B------:R-:W-:Y:S01]  /*06f0*/  FFMA R31, R12, R33.reuse, R31 ;  /* 0x000000210c1f7223 */ /* 0x080fe2000000001f */
[-C--:B------:R-:W-:Y:S01]  /*0700*/  FFMA R54, R13, R33.reuse, R54 ;  /* 0x000000210d367223 */ /* 0x080fe20000000036 */
[----:B------:R-:W-:Y:S01]  /*0710*/  FFMA R47, R14, R33, R47 ;  /* 0x000000210e2f7223 */ /* 0x000fe2000000002f */
[----:B------:R-:W-:-:S02]  /*0720*/  FFMA R33, R33, R15, R32 ;  /* 0x0000000f21217223 */ /* 0x000fc40000000020 */
[----:B------:R-:W-:Y:S01]  /*0730*/  LDS.128 R12, [R3+0x10] ;  /* 0x00001000030c7984 */ /* 0x000fe20000000c00 */
[----:B0-----:R-:W-:Y:S01]  /*0740*/  FFMA R55, R36, R18, R55 ;  /* 0x0000001224377223 */ /* 0x001fe20000000037 */
[C---:B------:R-:W-:Y:S01]  /*0750*/  FFMA R16, R18.reuse, R37, R49 ;  /* 0x0000002512107223 */ /* 0x040fe20000000031 */
[C---:B------:R-:W-:Y:S01]  /*0760*/  FFMA R57, R18.reuse, R38, R57 ;  /* 0x0000002612397223 */ /* 0x040fe20000000039 */
[----:B------:R-:W-:Y:S01]  /*0770*/  FFMA R56, R18, R39, R56 ;  /* 0x0000002712387223 */ /* 0x000fe20000000038 */
[----:B------:R-:W-:Y:S01]  /*0780*/  FFMA R21, R36, R26, R29 ;  /* 0x0000001a24157223 */ /* 0x000fe2000000001d */
[C---:B------:R-:W-:Y:S01]  /*0790*/  FFMA R18, R26.reuse, R37, R17 ;  /* 0x000000251a127223 */ /* 0x040fe20000000011 */
[CC--:B------:R-:W-:Y:S01]  /*07a0*/  FFMA R45, R26.reuse, R38.reuse, R45 ;  /* 0x000000261a2d7223 */ /* 0x0c0fe2000000002d */
[-C--:B------:R-:W-:Y:S01]  /*07b0*/  FFMA R32, R26, R39.reuse, R24 ;  /* 0x000000271a207223 */ /* 0x080fe20000000018 */
[C---:B------:R-:W-:Y:S01]  /*07c0*/  FFMA R26, R22.reuse, R38, R25 ;  /* 0x00000026161a7223 */ /* 0x040fe20000000019 */
[-C--:B------:R-:W-:Y:S01]  /*07d0*/  FFMA R20, R22, R39.reuse, R20 ;  /* 0x0000002716147223 */ /* 0x080fe20000000014 */
[CC--:B------:R-:W-:Y:S01]  /*07e0*/  FFMA R53, R36.reuse, R22.reuse, R53 ;  /* 0x0000001624357223 */ /* 0x0c0fe20000000035 */
[C---:B------:R-:W-:Y:S01]  /*07f0*/  FFMA R24, R37.reuse, R22, R28 ;  /* 0x0000001625187223 */ /* 0x040fe2000000001c */
[-C--:B------:R-:W-:Y:S01]  /*0800*/  FFMA R25, R36, R34.reuse, R31 ;  /* 0x0000002224197223 */ /* 0x080fe2000000001f */
[-C--:B------:R-:W-:Y:S01]  /*0810*/  FFMA R54, R37, R34.reuse, R54 ;  /* 0x0000002225367223 */ /* 0x080fe20000000036 */
[----:B------:R-:W-:Y:S01]  /*0820*/  FFMA R47, R38, R34, R47 ;  /* 0x00000022262f7223 */ /* 0x000fe2000000002f */
[----:B------:R-:W-:Y:S01]  /*0830*/  FFMA R34, R34, R39, R33 ;  /* 0x0000002722227223 */ /* 0x000fe20000000021 */
[----:B------:R-:W0:Y:S01]  /*0840*/  LDS.128 R28, [R0+0x400] ;  /* 0x00040000001c7984 */ /* 0x000e220000000c00 */
[C---:B-1----:R-:W-:Y:S01]  /*0850*/  FFMA R55, R8.reuse, R19, R55 ;  /* 0x0000001308377223 */ /* 0x042fe20000000037 */
[C---:B------:R-:W-:Y:S01]  /*0860*/  FFMA R36, R19.reuse, R9, R16 ;  /* 0x0000000913247223 */ /* 0x040fe20000000010 */
[CC--:B------:R-:W-:Y:S01]  /*0870*/  FFMA R57, R19.reuse, R10.reuse, R57 ;  /* 0x0000000a13397223 */ /* 0x0c0fe20000000039 */
[----:B------:R-:W-:Y:S01]  /*0880*/  FFMA R56, R19, R11, R56 ;  /* 0x0000000b13387223 */ /* 0x000fe20000000038 */
[----:B------:R-:W-:Y:S01]  /*0890*/  FFMA R39, R27, R9, R18 ;  /* 0x000000091b277223 */ /* 0x000fe20000000012 */
[C---:B------:R-:W-:Y:S01]  /*08a0*/  FFMA R37, R8.reuse, R27, R21 ;  /* 0x0000001b08257223 */ /* 0x040fe20000000015 */
[----:B------:R-:W1:Y:S01]  /*08b0*/  LDS.128 R16, [R3+0x50] ;  /* 0x0000500003107984 */ /* 0x000e620000000c00 */
[CC--:B------:R-:W-:Y:S01]  /*08c0*/  FFMA R53, R8.reuse, R23.reuse, R53 ;  /* 0x0000001708357223 */ /* 0x0c0fe20000000035 */
[----:B------:R-:W-:Y:S01]  /*08d0*/  FFMA R49, R9, R23, R24 ;  /* 0x0000001709317223 */ /* 0x000fe20000000018 */
[CC--:B------:R-:W-:Y:S01]  /*08e0*/  FFMA R51, R23.reuse, R10.reuse, R26 ;  /* 0x0000000a17337223 */ /* 0x0c0fe2000000001a */
[-C--:B------:R-:W-:Y:S01]  /*08f0*/  FFMA R44, R23, R11.reuse, R20 ;  /* 0x0000000b172c7223 */ /* 0x080fe20000000014 */
[C---:B------:R-:W-:Y:S01]  /*0900*/  FFMA R45, R27.reuse, R10, R45 ;  /* 0x0000000a1b2d7223 */ /* 0x040fe2000000002d */
[----:B------:R-:W-:Y:S01]  /*0910*/  FFMA R38, R27, R11, R32 ;  /* 0x0000000b1b267223 */ /* 0x000fe20000000020 */
[-C--:B------:R-:W-:Y:S01]  /*0920*/  FFMA R59, R8, R35.reuse, R25 ;  /* 0x00000023083b7223 */ /* 0x080fe20000000019 */
[----:B------:R-:W2:Y:S04]  /*0930*/  LDS.128 R20, [R3+0x90] ;  /* 0x0000900003147984 */ /* 0x000ea80000000c00 */
[----:B------:R-:W3:Y:S01]  /*0940*/  LDS.128 R24, [R3+0xd0] ;  /* 0x0000d00003187984 */ /* 0x000ee20000000c00 */
[-C--:B------:R-:W-:Y:S01]  /*0950*/  FFMA R9, R9, R35.reuse, R54 ;  /* 0x0000002309097223 */ /* 0x080fe20000000036 */
[----:B------:R-:W-:Y:S01]  /*0960*/  FFMA R47, R10, R35, R47 ;  /* 0x000000230a2f7223 */ /* 0x000fe2000000002f */
[----:B------:R-:W-:-:S02]  /*0970*/  FFMA R46, R35, R11, R34 ;  /* 0x0000000b232e7223 */ /* 0x000fc40000000022 */
        /* <DEDUP_REMOVED lines=12> */
[----:B------:R-:W-:Y:S01]  /*0a40*/  FFMA R44, R20, R31, R44 ;  /* 0x0000001f142c7223 */ /* 0x000fe2000000002c */
[----:B---3--:R-:W-:-:S02]  /*0a50*/  FFMA R20, R24, R29, R9 ;  /* 0x0000001d18147223 */ /* 0x008fc40000000009 */
[----:B------:R-:W0:Y:S01]  /*0a60*/  LDS.128 R8, [R0+0x600] ;  /* 0x0006000000087984 */ /* 0x000e220000000c00 */
[----:B------:R-:W-:Y:S01]  /*0a70*/  FFMA R59, R28, R24, R59 ;  /* 0x000000181c3b7223 */ /* 0x000fe2000000003b */
        /* <DEDUP_REMOVED lines=10> */
[----:B------:R-:W-:Y:S01]  /*0b20*/  FFMA R38, R17, R35, R38 ;  /* 0x0000002311267223 */ /* 0x000fe20000000026 */
[----:B------:R-:W-:Y:S01]  /*0b30*/  FFMA R16, R33, R21, R16 ;  /* 0x0000001521107223 */ /* 0x000fe20000000010 */
[----:B------:R-:W-:Y:S01]  /*0b40*/  FFMA R17, R21, R34, R48 ;  /* 0x0000002215117223 */ /* 0x000fe20000000030 */
[-C--:B------:R-:W-:Y:S01]  /*0b50*/  FFMA R59, R32, R25.reuse, R59 ;  /* 0x00000019203b7223 */ /* 0x080fe2000000003b */
[-C--:B------:R-:W-:Y:S01]  /*0b60*/  FFMA R20, R33, R25.reuse, R20 ;  /* 0x0000001921147223 */ /* 0x080fe20000000014 */
[----:B------:R-:W-:Y:S01]  /*0b70*/  FFMA R47, R34, R25, R47 ;  /* 0x00000019222f7223 */ /* 0x000fe2000000002f */
[----:B------:R-:W-:Y:S01]  /*0b80*/  FFMA R53, R32, R21, R53 ;  /* 0x0000001520357223 */ /* 0x000fe20000000035 */
[-C--:B------:R-:W-:Y:S01]  /*0b90*/  FFMA R44, R21, R35.reuse, R44 ;  /* 0x00000023152c7223 */ /* 0x080fe2000000002c */
        /* <DEDUP_REMOVED lines=8> */
[C---:B------:R-:W-:Y:S01]  /*0c20*/  FFMA R45, R18.reuse, R10, R45 ;  /* 0x0000000a122d7223 */ /* 0x040fe2000000002d */
[-C--:B------:R-:W-:Y:S01]  /*0c30*/  FFMA R24, R18, R11.reuse, R38 ;  /* 0x0000000b12187223 */ /* 0x080fe20000000026 */
[C---:B------:R-:W-:Y:S01]  /*0c40*/  FFMA R16, R9.reuse, R22, R16 ;  /* 0x0000001609107223 */ /* 0x040fe20000000010 */
[----:B------:R-:W-:Y:S01]  /*0c50*/  FFMA R18, R22, R10, R17 ;  /* 0x0000000a16127223 */ /* 0x000fe20000000011 */
[-C--:B------:R-:W-:Y:S01]  /*0c60*/  FFMA R59, R8, R26.reuse, R59 ;  /* 0x0000001a083b7223 */ /* 0x080fe2000000003b */
[-C--:B------:R-:W-:Y:S01]  /*0c70*/  FFMA R20, R9, R26.reuse, R20 ;  /* 0x0000001a09147223 */ /* 0x080fe20000000014 */
[----:B------:R-:W-:Y:S01]  /*0c80*/  FFMA R47, R10, R26, R47 ;  /* 0x0000001a0a2f7223 */ /* 0x000fe2000000002f */
[----:B------:R-:W-:Y:S01]  /*0c90*/  FFMA R53, R8, R22, R53 ;  /* 0x0000001608357223 */ /* 0x000fe20000000035 */
[-C--:B------:R-:W-:Y:S01]  /*0ca0*/  FFMA R26, R26, R11.reuse, R25 ;  /* 0x0000000b1a1a7223 */ /* 0x080fe20000000019 */
[----:B------:R-:W-:Y:S01]  /*0cb0*/  FFMA R44, R22, R11, R44 ;  /* 0x0000000b162c7223 */ /* 0x000fe2000000002c */
[----:B------:R-:W0:Y:S01]  /*0cc0*/  LDS.128 R36, [R0+0x800] ;  /* 0x0008000000247984 */ /* 0x000e220000000c00 */
[C---:B-1----:R-:W-:Y:S01]  /*0cd0*/  FFMA R21, R28.reuse, R19, R21 ;  /* 0x000000131c157223 */ /* 0x042fe20000000015 */
[C---:B------:R-:W-:Y:S01]  /*0ce0*/  FFMA R49, R19.reuse, R29, R14 ;  /* 0x0000001d13317223 */ /* 0x040fe2000000000e */
[CC--:B------:R-:W-:Y:S01]  /*0cf0*/  FFMA R45, R19.reuse, R30.reuse, R45 ;  /* 0x0000001e132d7223 */ /* 0x0c0fe2000000002d */
[----:B------:R-:W1:Y:S01]  /*0d00*/  LDS.128 R8, [R3+0x60] ;  /* 0x0000600003087984 */ /* 0x000e620000000c00 */
[----:B------:R-:W-:Y:S01]  /*0d10*/  FFMA R46, R19, R31, R24 ;  /* 0x0000001f132e7223 */ /* 0x000fe20000000018 */
[----:B------:R-:W-:Y:S01]  /*0d20*/  FFMA R51, R29, R23, R16 ;  /* 0x000000171d337223 */ /* 0x000fe20000000010 */
[-C--:B------:R-:W-:Y:S01]  /*0d30*/  FFMA R61, R23, R30.reuse, R18 ;  /* 0x0000001e173d7223 */ /* 0x080fe20000000012 */
[C---:B------:R-:W-:Y:S01]  /*0d40*/  FFMA R55, R28.reuse, R15, R55 ;  /* 0x0000000f1c377223 */ /* 0x040fe20000000037 */
[C---:B------:R-:W-:Y:S01]  /*0d50*/  FFMA R22, R15.reuse, R29, R12 ;  /* 0x0000001d0f167223 */ /* 0x040fe2000000000c */
[C---:B------:R-:W-:Y:S01]  /*0d60*/  FFMA R57, R15.reuse, R30, R57 ;  /* 0x0000001e0f397223 */ /* 0x040fe20000000039 */
[----:B------:R-:W-:Y:S01]  /*0d70*/  FFMA R56, R15, R31, R56 ;  /* 0x0000001f0f387223 */ /* 0x000fe20000000038 */
[C---:B------:R-:W-:Y:S01]  /*0d80*/  FFMA R53, R28.reuse, R23, R53 ;  /* 0x000000171c357223 */ /* 0x040fe20000000035 */
[-C--:B------:R-:W-:Y:S01]  /*0d90*/  FFMA R59, R28, R27.reuse, R59 ;  /* 0x0000001b1c3b7223 */ /* 0x080fe2000000003b */
[----:B------:R-:W2:Y:S01]  /*0da0*/  LDS.128 R16, [R3+0xa0] ;  /* 0x0000a00003107984 */ /* 0x000ea20000000c00 */
[-C--:B------:R-:W-:Y:S01]  /*0db0*/  FFMA R29, R29, R27.reuse, R20 ;  /* 0x0000001b1d1d7223 */ /* 0x080fe20000000014 */
[----:B------:R-:W-:Y:S01]  /*0dc0*/  FFMA R47, R30, R27, R47 ;  /* 0x0000001b1e2f7223 */ /* 0x000fe2000000002f */
[-C--:B------:R-:W-:Y:S01]  /*0dd0*/  FFMA R28, R27, R31.reuse, R26 ;  /* 0x0000001f1b1c7223 */ /* 0x080fe2000000001a */
[----:B------:R-:W3:Y:S04]  /*0de0*/  LDS.128 R12, [R3+0xe0] ;  /* 0x0000e000030c7984 */ /* 0x000ee80000000c00 */
[----:B------:R-:W4:Y:S01]  /*0df0*/  LDS.128 R24, [R0+0x900] ;  /* 0x0009000000187984 */ /* 0x000f220000000c00 */
[----:B------:R-:W-:Y:S01]  /*0e00*/  FFMA R44, R23, R31, R44 ;  /* 0x0000001f172c7223 */ /* 0x000fe2000000002c */
        /* <DEDUP_REMOVED lines=8> */
[----:B------:R-:W0:Y:S01]  /*0e90*/  LDS.128 R20, [R0+0xa00] ;  /* 0x000a000000147984 */ /* 0x000e220000000c00 */
[----:B--2---:R-:W-:Y:S01]  /*0ea0*/  FFMA R53, R36, R16, R53 ;  /* 0x0000001024357223 */ /* 0x004fe20000000035 */
[C---:B------:R-:W-:Y:S01]  /*0eb0*/  FFMA R8, R16.reuse, R37, R51 ;  /* 0x0000002510087223 */ /* 0x040fe20000000033 */
[C---:B------:R-:W-:Y:S01]  /*0ec0*/  FFMA R48, R16.reuse, R38, R61 ;  /* 0x0000002610307223 */ /* 0x040fe2000000003d */
[----:B------:R-:W-:Y:S01]  /*0ed0*/  FFMA R44, R16, R39, R44 ;  /* 0x00000027102c7223 */ /* 0x000fe2000000002c */
[----:B---3--:R-:W-:Y:S01]  /*0ee0*/  FFMA R16, R12, R37, R29 ;  /* 0x000000250c107223 */ /* 0x008fe2000000001d */
[----:B------:R-:W-:Y:S01]  /*0ef0*/  FFMA R59, R36, R12, R59 ;  /* 0x0000000c243b7223 */ /* 0x000fe2000000003b */
[C---:B------:R-:W-:Y:S01]  /*0f00*/  FFMA R47, R12.reuse, R38, R47 ;  /* 0x000000260c2f7223 */ /* 0x040fe2000000002f */
[----:B------:R-:W-:Y:S01]  /*0f10*/  FFMA R12, R12, R39, R28 ;  /* 0x000000270c0c7223 */ /* 0x000fe2000000001c */
[C---:B----4-:R-:W-:Y:S01]  /*0f20*/  FFMA R55, R24.reuse, R33, R55 ;  /* 0x0000002118377223 */ /* 0x050fe20000000037 */
[C---:B------:R-:W-:Y:S01]  /*0f30*/  FFMA R37, R33.reuse, R25, R30 ;  /* 0x0000001921257223 */ /* 0x040fe2000000001e */
[C---:B------:R-:W-:Y:S01]  /*0f40*/  FFMA R57, R33.reuse, R26, R57 ;  /* 0x0000001a21397223 */ /* 0x040fe20000000039 */
[----:B------:R-:W-:Y:S01]  /*0f50*/  FFMA R56, R33, R27, R56 ;  /* 0x0000001b21387223 */ /* 0x000fe20000000038 */
[----:B------:R-:W-:-:S02]  /*0f60*/  FFMA R33, R24, R9, R31 ;  /* 0x0000000918217223 */ /* 0x000fc4000000001f */
[----:B------:R-:W1:Y:S01]  /*0f70*/  LDS.128 R28, [R0+0xb00] ;  /* 0x000b0000001c7984 */ /* 0x000e620000000c00 */
[C---:B------:R-:W-:Y:S01]  /*0f80*/  FFMA R39, R9.reuse, R25, R32 ;  /* 0x0000001909277223 */ /* 0x040fe20000000020 */
[CC--:B------:R-:W-:Y:S01]  /*0f90*/  FFMA R45, R9.reuse, R26.reuse, R45 ;  /* 0x0000001a092d7223 */ /* 0x0c0fe2000000002d */
[----:B------:R-:W-:Y:S01]  /*0fa0*/  FFMA R46, R9, R27, R46 ;  /* 0x0000001b092e7223 */ /* 0x000fe2000000002e */
[C---:B------:R-:W-:Y:S01]  /*0fb0*/  FFMA R53, R24.reuse, R17, R53 ;  /* 0x0000001118357223 */ /* 0x040fe20000000035 */
[-C--:B------:R-:W-:Y:S01]  /*0fc0*/  FFMA R59, R24, R13.reuse, R59 ;  /* 0x0000000d183b7223 */ /* 0x080fe2000000003b */
[CC--:B------:R-:W-:Y:S01]  /*0fd0*/  FFMA R16, R25.reuse, R13.reuse, R16 ;  /* 0x0000000d19107223 */ /* 0x0c0fe20000000010 */
[----:B------:R-:W-:Y:S01]  /*0fe0*/  FFMA R47, R26, R13, R47 ;  /* 0x0000000d1a2f7223 */ /* 0x000fe2000000002f */
[----:B------:R-:W-:Y:S01]  /*0ff0*/  FFMA R8, R25, R17, R8 ;  /* 0x0000001119087223 */ /* 0x000fe20000000008 */
[C---:B------:R-:W-:Y:S01]  /*1000*/  FFMA R9, R17.reuse, R26, R48 ;  /* 0x0000001a11097223 */ /* 0x040fe20000000030 */
[-C--:B------:R-:W-:Y:S01]  /*1010*/  FFMA R44, R17, R27.reuse, R44 ;  /* 0x0000001b112c7223 */ /* 0x080fe2000000002c */
[----:B------:R-:W-:-:S02]  /*1020*/  FFMA R13, R13, R27, R12 ;  /* 0x0000001b0d0d7223 */ /* 0x000fc4000000000c */
[----:B------:R-:W-:Y:S01]  /*1030*/  LDS.128 R24, [R3+0x30] ;  /* 0x0000300003187984 */ /* 0x000fe20000000c00 */
[----:B0-----:R-:W-:Y:S01]  /*1040*/  FFMA R33, R20, R10, R33 ;  /* 0x0000000a14217223 */ /* 0x001fe20000000021 */
[C---:B------:R-:W-:Y:S01]  /*1050*/  FFMA R32, R10.reuse, R21, R39 ;  /* 0x000000150a207223 */ /* 0x040fe20000000027 */
[C---:B------:R-:W-:Y:S01]  /*1060*/  FFMA R45, R10.reuse, R22, R45 ;  /* 0x000000160a2d7223 */ /* 0x040fe2000000002d */
[----:B------:R-:W-:Y:S01]  /*1070*/  FFMA R10, R10, R23, R46 ;  /* 0x000000170a0a7223 */ /* 0x000fe2000000002e */
[C---:B------:R-:W-:Y:S01]  /*1080*/  FFMA R55, R20.reuse, R34, R55 ;  /* 0x0000002214377223 */ /* 0x040fe20000000037 */
[C---:B------:R-:W-:Y:S01]  /*1090*/  FFMA R53, R20.reuse, R18, R53 ;  /* 0x0000001214357223 */ /* 0x040fe20000000035 */
[----:B------:R-:W-:Y:S01]  /*10a0*/  FFMA R59, R20, R14, R59 ;  /* 0x0000000e143b7223 */ /* 0x000fe2000000003b */
[C---:B------:R-:W-:Y:S01]  /*10b0*/  FFMA R12, R34.reuse, R21, R37 ;  /* 0x00000015220c7223 */ /* 0x040fe20000000025 */
[C---:B------:R-:W-:Y:S01]  /*10c0*/  FFMA R57, R34.reuse, R22, R57 ;  /* 0x0000001622397223 */ /* 0x040fe20000000039 */
[-C--:B------:R-:W-:Y:S01]  /*10d0*/  FFMA R56, R34, R23.reuse, R56 ;  /* 0x0000001722387223 */ /* 0x080fe20000000038 */
[CC--:B------:R-:W-:Y:S01]  /*10e0*/  FFMA R20, R21.reuse, R14.reuse, R16 ;  /* 0x0000000e15147223 */ /* 0x0c0fe20000000010 */
[----:B------:R-:W-:Y:S01]  /*10f0*/  FFMA R47, R22, R14, R47 ;  /* 0x0000000e162f7223 */ /* 0x000fe2000000002f */
[----:B------:R-:W-:Y:S01]  /*1100*/  FFMA R34, R21, R18, R8 ;  /* 0x0000001215227223 */ /* 0x000fe20000000008 */
[C---:B------:R-:W-:Y:S01]  /*1110*/  FFMA R46, R18.reuse, R22, R9 ;  /* 0x00000016122e7223 */ /* 0x040fe20000000009 */
[-C--:B------:R-:W-:Y:S01]  /*1120*/  FFMA R44, R18, R23.reuse, R44 ;  /* 0x00000017122c7223 */ /* 0x080fe2000000002c */
[----:B------:R-:W-:Y:S01]  /*1130*/  FFMA R14, R14, R23, R13 ;  /* 0x000000170e0e7223 */ /* 0x000fe2000000000d */
[----:B------:R-:W0:Y:S01]  /*1140*/  LDS.128 R36, [R0+0xc00] ;  /* 0x000c000000247984 */ /* 0x000e220000000c00 */
[C---:B-1----:R-:W-:Y:S01]  /*1150*/  FFMA R13, R11.reuse, R29, R32 ;  /* 0x0000001d0b0d7223 */ /* 0x042fe20000000020 */
[C---:B------:R-:W-:Y:S01]  /*1160*/  FFMA R33, R28.reuse, R11, R33 ;  /* 0x0000000b1c217223 */ /* 0x040fe20000000021 */
[CC--:B------:R-:W-:Y:S01]  /*1170*/  FFMA R45, R11.reuse, R30.reuse, R45 ;  /* 0x0000001e0b2d7223 */ /* 0x0c0fe2000000002d */
[----:B------:R-:W-:Y:S01]  /*1180*/  FFMA R32, R11, R31, R10 ;  /* 0x0000001f0b207223 */ /* 0x000fe2000000000a */
[C---:B------:R-:W-:Y:S01]  /*1190*/  FFMA R55, R28.reuse, R35, R55 ;  /* 0x000000231c377223 */ /* 0x040fe20000000037 */
[C---:B------:R-:W-:Y:S01]  /*11a0*/  FFMA R12, R35.reuse, R29, R12 ;  /* 0x0000001d230c7223 */ /* 0x040fe2000000000c */
[CC--:B------:R-:W-:Y:S01]  /*11b0*/  FFMA R57, R35.reuse, R30.reuse, R57 ;  /* 0x0000001e23397223 */ /* 0x0c0fe20000000039 */
[----:B------:R-:W-:Y:S01]  /*11c0*/  FFMA R56, R35, R31, R56 ;  /* 0x0000001f23387223 */ /* 0x000fe20000000038 */
[----:B------:R-:W1:Y:S01]  /*11d0*/  LDS.128 R8, [R3+0x70] ;  /* 0x0000700003087984 */ /* 0x000e620000000c00 */
[CC--:B------:R-:W-:Y:S01]  /*11e0*/  FFMA R53, R28.reuse, R19.reuse, R53 ;  /* 0x000000131c357223 */ /* 0x0c0fe20000000035 */
[----:B------:R-:W-:Y:S01]  /*11f0*/  FFMA R35, R29, R19, R34 ;  /* 0x000000131d237223 */ /* 0x000fe20000000022 */
        /* <DEDUP_REMOVED lines=13> */
[-C--:B-1----:R-:W-:Y:S02]  /*12d0*/  FFMA R24, R8, R37.reuse, R13 ;  /* 0x0000002508187223 */ /* 0x082fe4000000000d */
[----:B------:R-:W0:Y:S01]  /*12e0*/  LDS.128 R12, [R0+0xe00] ;  /* 0x000e0000000c7984 */ /* 0x000e220000000c00 */
[----:B------:R-:W-:Y:S01]  /*12f0*/  FFMA R57, R36, R8, R33 ;  /* 0x0000000824397223 */ /* 0x000fe20000000021 */
[----:B------:R-:W-:Y:S01]  /*1300*/  FFMA R45, R8, R38, R45 ;  /* 0x00000026082d7223 */ /* 0x000fe2000000002d */
[----:B--2---:R-:W-:Y:S01]  /*1310*/  FFMA R53, R36, R16, R53 ;  /* 0x0000001024357223 */ /* 0x004fe20000000035 */
[C---:B------:R-:W-:Y:S01]  /*1320*/  FFMA R48, R16.reuse, R37, R35 ;  /* 0x0000002510307223 */ /* 0x040fe20000000023 */
[C---:B------:R-:W-:Y:S01]  /*1330*/  FFMA R50, R16.reuse, R38, R49 ;  /* 0x0000002610327223 */ /* 0x040fe20000000031 */
[----:B------:R-:W-:Y:S01]  /*1340*/  FFMA R44, R16, R39, R44 ;  /* 0x00000027102c7223 */ /* 0x000fe2000000002c */
[----:B---3--:R-:W-:Y:S01]  /*1350*/  FFMA R59, R36, R20, R59 ;  /* 0x00000014243b7223 */ /* 0x008fe2000000003b */
[C---:B------:R-:W-:Y:S01]  /*1360*/  FFMA R16, R20.reuse, R37, R51 ;  /* 0x0000002514107223 */ /* 0x040fe20000000033 */
[----:B------:R-:W-:Y:S01]  /*1370*/  FFMA R47, R20, R38, R47 ;  /* 0x00000026142f7223 */ /* 0x000fe2000000002f */
[-C--:B------:R-:W-:Y:S01]  /*1380*/  FFMA R8, R8, R39.reuse, R32 ;  /* 0x0000002708087223 */ /* 0x080fe20000000020 */
[----:B------:R-:W-:-:S02]  /*1390*/  FFMA R20, R20, R39, R34 ;  /* 0x0000002714147223 */ /* 0x000fc40000000022 */
[----:B------:R-:W1:Y:S01]  /*13a0*/  LDS.128 R32, [R0+0xf00] ;  /* 0x000f000000207984 */ /* 0x000e620000000c00 */
[----:B------:R-:W-:Y:S01]  /*13b0*/  UIADD3 UR4, UPT, UPT, UR4, 0x10, URZ ;  /* 0x0000001004047890 */ /* 0x000fe2000fffe0ff */
[C---:B----4-:R-:W-:Y:S01]  /*13c0*/  FFMA R55, R28.reuse, R25, R55 ;  /* 0x000000191c377223 */ /* 0x050fe20000000037 */
[C---:B------:R-:W-:Y:S01]  /*13d0*/  FFMA R37, R25.reuse, R29, R46 ;  /* 0x0000001d19257223 */ /* 0x040fe2000000002e */
[CC--:B------:R-:W-:Y:S01]  /*13e0*/  FFMA R61, R25.reuse, R30.reuse, R61 ;  /* 0x0000001e193d7223 */ /* 0x0c0fe2000000003d */
[----:B------:R-:W-:Y:S01]  /*13f0*/  UISETP.GE.AND UP0, UPT, UR4, UR13, UPT ;  /* 0x0000000d0400728c */ /* 0x000fe2000bf06270 */
[----:B------:R-:W-:Y:S01]  /*1400*/  FFMA R56, R25, R31, R56 ;  /* 0x0000001f19387223 */ /* 0x000fe20000000038 */
[C---:B------:R-:W-:Y:S01]  /*1410*/  FFMA R57, R28.reuse, R9, R57 ;  /* 0x000000091c397223 */ /* 0x040fe20000000039 */
[C---:B------:R-:W-:Y:S01]  /*1420*/  FFMA R25, R9.reuse, R29, R24 ;  /* 0x0000001d09197223 */ /* 0x040fe20000000018 */
[CC--:B------:R-:W-:Y:S01]  /*1430*/  FFMA R45, R9.reuse, R30.reuse, R45 ;  /* 0x0000001e092d7223 */ /* 0x0c0fe2000000002d */
[-C--:B------:R-:W-:Y:S01]  /*1440*/  FFMA R8, R9, R31.reuse, R8 ;  /* 0x0000001f09087223 */ /* 0x080fe20000000008 */
[----:B------:R-:W-:Y:S01]  /*1450*/  FFMA R44, R17, R31, R44 ;  /* 0x0000001f112c7223 */ /* 0x000fe2000000002c */
[-C--:B------:R-:W-:Y:S01]  /*1460*/  FFMA R59, R28, R21.reuse, R59 ;  /* 0x000000151c3b7223 */ /* 0x080fe2000000003b */
[CC--:B------:R-:W-:Y:S01]  /*1470*/  FFMA R16, R29.reuse, R21.reuse, R16 ;  /* 0x000000151d107223 */ /* 0x0c0fe20000000010 */
[----:B------:R-:W-:Y:S01]  /*1480*/  FFMA R47, R30, R21, R47 ;  /* 0x000000151e2f7223 */ /* 0x000fe2000000002f */
[-C--:B------:R-:W-:Y:S01]  /*1490*/  FFMA R53, R28, R17.reuse, R53 ;  /* 0x000000111c357223 */ /* 0x080fe20000000035 */
[----:B------:R-:W-:Y:S01]  /*14a0*/  FFMA R48, R29, R17, R48 ;  /* 0x000000111d307223 */ /* 0x000fe20000000030 */
[----:B------:R-:W-:Y:S01]  /*14b0*/  FFMA R9, R17, R30, R50 ;  /* 0x0000001e11097223 */ /* 0x000fe20000000032 */
[----:B------:R-:W-:Y:S01]  /*14c0*/  FFMA R21, R21, R31, R20 ;  /* 0x0000001f15157223 */ /* 0x000fe20000000014 */
[----:B------:R-:W-:-:S02]  /*14d0*/  LEA R5, R4, R5, 0x4 ;  /* 0x0000000504057211 */ /* 0x000fc400078e20ff */
[----:B------:R-:W-:Y:S01]  /*14e0*/  IADD3 R7, PT, PT, R7, 0x10, RZ ;  /* 0x0000001007077810 */ /* 0x000fe20007ffe0ff */
[----:B0-----:R-:W-:Y:S01]  /*14f0*/  FFMA R57, R12, R10, R57 ;  /* 0x0000000a0c397223 */ /* 0x001fe20000000039 */
[C---:B------:R-:W-:Y:S01]  /*1500*/  FFMA R4, R10.reuse, R13, R25 ;  /* 0x0000000d0a047223 */ /* 0x040fe20000000019 */
[C---:B------:R-:W-:Y:S01]  /*1510*/  FFMA R45, R10.reuse, R14, R45 ;  /* 0x0000000e0a2d7223 */ /* 0x040fe2000000002d */
[-C--:B------:R-:W-:Y:S01]  /*1520*/  FFMA R8, R10, R15.reuse, R8 ;  /* 0x0000000f0a087223 */ /* 0x080fe20000000008 */
[----:B------:R-:W-:Y:S01]  /*1530*/  FFMA R44, R18, R15, R44 ;  /* 0x0000000f122c7223 */ /* 0x000fe2000000002c */
[-C--:B------:R-:W-:Y:S01]  /*1540*/  FFMA R59, R12, R22.reuse, R59 ;  /* 0x000000160c3b7223 */ /* 0x080fe2000000003b */
[CC--:B------:R-:W-:Y:S01]  /*1550*/  FFMA R16, R13.reuse, R22.reuse, R16 ;  /* 0x000000160d107223 */ /* 0x0c0fe20000000010 */
[----:B------:R-:W-:Y:S01]  /*1560*/  FFMA R47, R14, R22, R47 ;  /* 0x000000160e2f7223 */ /* 0x000fe2000000002f */
[----:B------:R-:W-:Y:S01]  /*1570*/  FFMA R55, R12, R26, R55 ;  /* 0x0000001a0c377223 */ /* 0x000fe20000000037 */
[C---:B------:R-:W-:Y:S01]  /*1580*/  FFMA R50, R26.reuse, R13, R37 ;  /* 0x0000000d1a327223 */ /* 0x040fe20000000025 */
[C---:B------:R-:W-:Y:S01]  /*1590*/  FFMA R61, R26.reuse, R14, R61 ;  /* 0x0000000e1a3d7223 */ /* 0x040fe2000000003d */
[-C--:B------:R-:W-:Y:S01]  /*15a0*/  FFMA R56, R26, R15.reuse, R56 ;  /* 0x0000000f1a387223 */ /* 0x080fe20000000038 */
[-C--:B------:R-:W-:Y:S01]  /*15b0*/  FFMA R53, R12, R18.reuse, R53 ;  /* 0x000000120c357223 */ /* 0x080fe20000000035 */
[----:B------:R-:W-:Y:S01]  /*15c0*/  FFMA R10, R13, R18, R48 ;  /* 0x000000120d0a7223 */ /* 0x000fe20000000030 */
[----:B------:R-:W-:Y:S01]  /*15d0*/  FFMA R20, R18, R14, R9 ;  /* 0x0000000e12147223 */ /* 0x000fe20000000009 */
[----:B------:R-:W-:Y:S01]  /*15e0*/  FFMA R22, R22, R15, R21 ;  /* 0x0000000f16167223 */ /* 0x000fe20000000015 */
[----:B-1----:R-:W-:Y:S01]  /*15f0*/  FFMA R38, R19, R35, R44 ;  /* 0x0000002313267223 */ /* 0x002fe2000000002c */
[C---:B------:R-:W-:Y:S01]  /*1600*/  FFMA R48, R32.reuse, R27, R55 ;  /* 0x0000001b20307223 */ /* 0x040fe20000000037 */
[C---:B------:R-:W-:Y:S01]  /*1610*/  FFMA R50, R27.reuse, R33, R50 ;  /* 0x000000211b327223 */ /* 0x040fe20000000032 */
[CC--:B------:R-:W-:Y:S01]  /*1620*/  FFMA R52, R27.reuse, R34.reuse, R61 ;  /* 0x000000221b347223 */ /* 0x0c0fe2000000003d */
[----:B------:R-:W-:Y:S01]  /*1630*/  FFMA R56, R27, R35, R56 ;  /* 0x000000231b387223 */ /* 0x000fe20000000038 */
[C---:B------:R-:W-:Y:S01]  /*1640*/  FFMA R37, R32.reuse, R11, R57 ;  /* 0x0000000b20257223 */ /* 0x040fe20000000039 */
[C---:B------:R-:W-:Y:S01]  /*1650*/  FFMA R39, R11.reuse, R33, R4 ;  /* 0x000000210b277223 */ /* 0x040fe20000000004 */
[CC--:B------:R-:W-:Y:S01]  /*1660*/  FFMA R45, R11.reuse, R34.reuse, R45 ;  /* 0x000000220b2d7223 */ /* 0x0c0fe2000000002d */
[----:B------:R-:W-:Y:S01]  /*1670*/  FFMA R36, R11, R35, R8 ;  /* 0x000000230b247223 */ /* 0x000fe20000000008 */
[CC--:B------:R-:W-:Y:S01]  /*1680*/  FFMA R53, R32.reuse, R19.reuse, R53 ;  /* 0x0000001320357223 */ /* 0x0c0fe20000000035 */
[----:B------:R-:W-:Y:S01]  /*1690*/  FFMA R51, R33, R19, R10 ;  /* 0x0000001321337223 */ /* 0x000fe2000000000a */
[----:B------:R-:W-:Y:S01]  /*16a0*/  FFMA R49, R19, R34, R20 ;  /* 0x0000002213317223 */ /* 0x000fe20000000014 */
[-C--:B------:R-:W-:Y:S01]  /*16b0*/  FFMA R46, R32, R23.reuse, R59 ;  /* 0x00000017202e7223 */ /* 0x080fe2000000003b */
[-C--:B------:R-:W-:Y:S01]  /*16c0*/  FFMA R54, R33, R23.reuse, R16 ;  /* 0x0000001721367223 */ /* 0x080fe20000000010 */
[----:B------:R-:W-:Y:S01]  /*16d0*/  FFMA R47, R34, R23, R47 ;  /* 0x00000017222f7223 */ /* 0x000fe2000000002f */
[----:B------:R-:W-:Y:S01]  /*16e0*/  FFMA R44, R23, R35, R22 ;  /* 0x00000023172c7223 */ /* 0x000fe20000000016 */
[----:B------:R-:W-:-:S02]  /*16f0*/  IADD3 R2, PT, PT, R2, 0x10, RZ ;  /* 0x0000001002027810 */ /* 0x000fc40007ffe0ff */
[----:B------:R-:W-:Y:S01]  /*1700*/  IADD3 R6, PT, PT, R6, 0x10, RZ ;  /* 0x0000001006067810 */ /* 0x000fe20007ffe0ff */
[----:B------:R-:W-:Y:S06]  /*1710*/  BAR.SYNC.DEFER_BLOCKING 0x0 ;  /* 0x0000000000007b1d */ /* 0x000fec0000010000 */
[----:B------:R-:W-:Y:S05]  /*1720*/  BRA.U !UP0, `(.L_x_1) ;  /* 0xffffffe908ec7547 */ /* 0x000fea000b83ffff */
.L_x_0:
[----:B------:R-:W0:Y:S01]  /*1730*/  LDCU UR7, c[0x0][0x3a0] ;  /* 0x00007400ff0777ac */ /* 0x000e220008000800 */
[----:B------:R-:W-:Y:S02]  /*1740*/  IADD3 R13, PT, PT, R43, 0x1, RZ ;  /* 0x000000012b0d7810 */ /* 0x000fe40007ffe0ff */
[C---:B------:R-:W-:Y:S01]  /*1750*/  IADD3 R4, PT, PT, R41.reuse, 0x1, RZ ;  /* 0x0000000129047810 */ /* 0x040fe20007ffe0ff */
[----:B------:R-:W1:Y:S01]  /*1760*/  LDCU UR6, c[0x0][0x398] ;  /* 0x00007300ff0677ac */ /* 0x000e620008000800 */
[----:B------:R-:W-:Y:S02]  /*1770*/  IADD3 R10, PT, PT, R41, 0x2, RZ ;  /* 0x00000002290a7810 */ /* 0x000fe40007ffe0ff */
[----:B------:R-:W-:Y:S01]  /*1780*/  IADD3 R14, PT, PT, R43, 0x2, RZ ;  /* 0x000000022b0e7810 */ /* 0x000fe20007ffe0ff */
[----:B------:R-:W2:Y:S01]  /*1790*/  LDCU.64 UR4, c[0x0][0x390] ;  /* 0x00007200ff0477ac */ /* 0x000ea20008000a00 */
[C---:B------:R-:W-:Y:S02]  /*17a0*/  IADD3 R11, PT, PT, R41.reuse, 0x3, RZ ;  /* 0x00000003290b7810 */ /* 0x040fe40007ffe0ff */
[----:B0-----:R-:W-:Y:S01]  /*17b0*/  ISETP.GE.AND P3, PT, R41, UR7, PT ;  /* 0x0000000729007c0c */ /* 0x001fe2000bf66270 */
[----:B------:R-:W-:Y:S01]  /*17c0*/  IMAD R0, R43, UR7, RZ ;  /* 0x000000072b007c24 */ /* 0x000fe2000f8e02ff */
[----:B------:R-:W-:-:S02]  /*17d0*/  ISETP.GE.AND P0, PT, R4, UR7, PT ;  /* 0x0000000704007c0c */ /* 0x000fc4000bf06270 */
[----:B-1----:R-:W-:Y:S02]  /*17e0*/  ISETP.GE.OR P1, PT, R43, UR6, P3 ;  /* 0x000000062b007c0c */ /* 0x002fe40009f26670 */
[----:B------:R-:W-:Y:S02]  /*17f0*/  ISETP.GE.OR P2, PT, R13, UR6, P3 ;  /* 0x000000060d007c0c */ /* 0x000fe40009f46670 */
[----:B------:R-:W-:Y:S02]  /*1800*/  IADD3 R7, P4, PT, R41, R0, RZ ;  /* 0x0000000029077210 */ /* 0x000fe40007f9e0ff */
[----:B------:R-:W-:Y:S02]  /*1810*/  ISETP.GE.OR P5, PT, R43, UR6, P0 ;  /* 0x000000062b007c0c */ /* 0x000fe400087a6670 */
[----:B------:R-:W-:Y:S02]  /*1820*/  LEA.HI.X.SX32 R8, R0, RZ, 0x1, P4 ;  /* 0x000000ff00087211 */ /* 0x000fe400020f0eff */
[----:B--2---:R-:W-:-:S03]  /*1830*/  LEA R6, P4, R7, UR4, 0x2 ;  /* 0x0000000407067c11 */ /* 0x004fc6000f8810ff */
[----:B------:R-:W0:Y:S01]  /*1840*/  @!P1 LDC.64 R2, c[0x0][0x390] ;  /* 0x0000e400ff029b82 */ /* 0x000e220000000a00 */
[----:B------:R-:W-:Y:S02]  /*1850*/  @!P1 IADD3 R5, PT, PT, R41, R0, RZ ;  /* 0x0000000029059210 */ /* 0x000fe40007ffe0ff */
[----:B------:R-:W-:Y:S02]  /*1860*/  LEA.HI.X R7, R7, UR5, R8, 0x2, P4 ;  /* 0x0000000507077c11 */ /* 0x000fe4000a0f1408 */
[----:B------:R-:W-:Y:S02]  /*1870*/  ISETP.GE.OR P4, PT, R14, UR6, P3 ;  /* 0x000000060e007c0c */ /* 0x000fe40009f86670 */
[----:B------:R-:W-:-:S04]  /*1880*/  IADD3 R0, PT, PT, R0, UR7, RZ ;  /* 0x0000000700007c10 */ /* 0x000fc8000fffe0ff */
[----:B------:R-:W-:Y:S01]  /*1890*/  @!P2 IADD3 R9, PT, PT, R41, R0, RZ ;  /* 0x000000002909a210 */ /* 0x000fe20007ffe0ff */
[----:B0-----:R-:W-:Y:S02]  /*18a0*/  @!P1 IMAD.WIDE R2, R5, 0x4, R2 ;  /* 0x0000000405029825 */ /* 0x001fe400078e0202 */
[----:B------:R-:W0:Y:S03]  /*18b0*/  @!P2 LDC.64 R4, c[0x0][0x390] ;  /* 0x0000e400ff04ab82 */ /* 0x000e260000000a00 */
[----:B------:R1:W-:Y:S01]  /*18c0*/  @!P1 STG.E desc[UR10][R2.64], R48 ;  /* 0x0000003002009986 */ /* 0x0003e2000c10190a */
[C---:B------:R-:W-:Y:S02]  /*18d0*/  ISETP.GE.AND P1, PT, R43.reuse, UR6, PT ;  /* 0x000000062b007c0c */ /* 0x040fe4000bf26270 */
[----:B------:R-:W-:Y:S01]  /*18e0*/  IADD3 R43, PT, PT, R43, 0x3, RZ ;  /* 0x000000032b2b7810 */ /* 0x000fe20007ffe0ff */
[----:B------:R-:W-:Y:S01]  /*18f0*/  @!P5 STG.E desc[UR10][R6.64+0x4], R50 ;  /* 0x000004320600d986 */ /* 0x000fe2000c10190a */
[----:B------:R-:W-:-:S02]  /*1900*/  ISETP.GE.OR P6, PT, R10, UR7, P1 ;  /* 0x000000070a007c0c */ /* 0x000fc40008fc6670 */
[----:B------:R-:W-:Y:S02]  /*1910*/  ISETP.GE.OR P1, PT, R11, UR7, P1 ;  /* 0x000000070b007c0c */ /* 0x000fe40008f26670 */
[----:B------:R-:W-:Y:S02]  /*1920*/  ISETP.GE.OR P5, PT, R13, UR6, P0 ;  /* 0x000000060d007c0c */ /* 0x000fe400087a6670 */
[----:B------:R-:W-:-:S07]  /*1930*/  ISETP.GE.OR P3, PT, R43, UR6, P3 ;  /* 0x000000062b007c0c */ /* 0x000fce0009f66670 */
[----:B------:R-:W-:Y:S01]  /*1940*/  @!P6 STG.E desc[UR10][R6.64+0x8], R52 ;  /* 0x000008340600e986 */ /* 0x000fe2000c10190a */
[----:B-1----:R-:W-:Y:S01]  /*1950*/  IADD3 R3, P6, PT, R41, R0, RZ ;  /* 0x0000000029037210 */ /* 0x002fe20007fde0ff */
[----:B0-----:R-:W-:Y:S02]  /*1960*/  @!P2 IMAD.WIDE R8, R9, 0x4, R4 ;  /* 0x000000040908a825 */ /* 0x001fe400078e0204 */
[----:B------:R0:W-:Y:S01]  /*1970*/  @!P1 STG.E desc[UR10][R6.64+0xc], R56 ;  /* 0x00000c3806009986 */ /* 0x0001e2000c10190a */
[----:B------:R-:W-:Y:S01]  /*1980*/  LEA.HI.X.SX32 R12, R0, RZ, 0x1, P6 ;  /* 0x000000ff000c7211 */ /* 0x000fe200030f0eff */
[----:B------:R-:W1:Y:S01]  /*1990*/  @!P4 LDC.64 R4, c[0x0][0x390] ;  /* 0x0000e400ff04cb82 */ /* 0x000e620000000a00 */
[C---:B------:R-:W-:Y:S01]  /*19a0*/  LEA R2, P6, R3.reuse, UR4, 0x2 ;  /* 0x0000000403027c11 */ /* 0x040fe2000f8c10ff */
[----:B------:R2:W-:Y:S01]  /*19b0*/  @!P2 STG.E desc[UR10][R8.64], R37 ;  /* 0x000000250800a986 */ /* 0x0005e2000c10190a */
[----:B------:R-:W-:Y:S02]  /*19c0*/  ISETP.GE.AND P1, PT, R10, UR7, PT ;  /* 0x000000070a007c0c */ /* 0x000fe4000bf26270 */
[----:B------:R-:W-:-:S02]  /*19d0*/  LEA.HI.X R3, R3, UR5, R12, 0x2, P6 ;  /* 0x0000000503037c11 */ /* 0x000fc4000b0f140c */
[----:B------:R-:W-:Y:S02]  /*19e0*/  ISETP.GE.AND P2, PT, R11, UR7, PT ;  /* 0x000000070b007c0c */ /* 0x000fe4000bf46270 */
[C---:B------:R-:W-:Y:S01]  /*19f0*/  ISETP.GE.OR P6, PT, R13.reuse, UR6, P1 ;  /* 0x000000060d007c0c */ /* 0x040fe20008fc6670 */
[----:B------:R-:W-:Y:S01]  /*1a00*/  @!P5 STG.E desc[UR10][R2.64+0x4], R39 ;  /* 0x000004270200d986 */ /* 0x000fe2000c10190a */
[----:B------:R-:W-:Y:S01]  /*1a10*/  ISETP.GE.OR P5, PT, R13, UR6, P2 ;  /* 0x000000060d007c0c */ /* 0x000fe200097a6670 */
[----:B------:R-:W3:Y:S01]  /*1a20*/  @!P3 LDC.64 R10, c[0x0][0x390] ;  /* 0x0000e400ff0abb82 */ /* 0x000ee20000000a00 */
[----:B------:R-:W-:-:S04]  /*1a30*/  IADD3 R0, PT, PT, R0, UR7, RZ ;  /* 0x0000000700007c10 */ /* 0x000fc8000fffe0ff */
[----:B0-----:R-:W-:-:S05]  /*1a40*/  @!P4 IADD3 R7, PT, PT, R41, R0, RZ ;  /* 0x000000002907c210 */ /* 0x001fca0007ffe0ff */
[----:B------:R-:W-:Y:S01]  /*1a50*/  @!P6 STG.E desc[UR10][R2.64+0x8], R45 ;  /* 0x0000082d0200e986 */ /* 0x000fe2000c10190a */
[----:B------:R-:W-:Y:S01]  /*1a60*/  IADD3 R12, P6, PT, R41, R0, RZ ;  /* 0x00000000290c7210 */ /* 0x000fe20007fde0ff */
[----:B-1----:R-:W-:Y:S02]  /*1a70*/  @!P4 IMAD.WIDE R4, R7, 0x4, R4 ;  /* 0x000000040704c825 */ /* 0x002fe400078e0204 */
[----:B------:R0:W-:Y:S01]  /*1a80*/  @!P5 STG.E desc[UR10][R2.64+0xc], R36 ;  /* 0x00000c240200d986 */ /* 0x0001e2000c10190a */
[----:B------:R-:W-:Y:S02]  /*1a90*/  ISETP.GE.OR P5, PT, R14, UR6, P0 ;  /* 0x000000060e007c0c */ /* 0x000fe400087a6670 */
[----:B------:R-:W-:Y:S01]  /*1aa0*/  LEA.HI.X.SX32 R7, R0, RZ, 0x1, P6 ;  /* 0x000000ff00077211 */ /* 0x000fe200030f0eff */
[----:B------:R1:W-:Y:S01]  /*1ab0*/  @!P4 STG.E desc[UR10][R4.64], R53 ;  /* 0x000000350400c986 */ /* 0x0003e2000c10190a */
[----:B------:R-:W-:Y:S02]  /*1ac0*/  LEA R6, P6, R12, UR4, 0x2 ;  /* 0x000000040c067c11 */ /* 0x000fe4000f8c10ff */
[----:B------:R-:W-:-:S02]  /*1ad0*/  IADD3 R0, PT, PT, R0, UR7, RZ ;  /* 0x0000000700007c10 */ /* 0x000fc4000fffe0ff */
[----:B------:R-:W-:Y:S02]  /*1ae0*/  LEA.HI.X R7, R12, UR5, R7, 0x2, P6 ;  /* 0x000000050c077c11 */ /* 0x000fe4000b0f1407 */
[C---:B------:R-:W-:Y:S02]  /*1af0*/  ISETP.GE.OR P4, PT, R14.reuse, UR6, P1 ;  /* 0x000000060e007c0c */ /* 0x040fe40008f86670 */
[----:B------:R-:W-:Y:S01]  /*1b00*/  ISETP.GE.OR P6, PT, R14, UR6, P2 ;  /* 0x000000060e007c0c */ /* 0x000fe200097c6670 */
[----:B------:R1:W-:Y:S01]  /*1b10*/  @!P5 STG.E desc[UR10][R6.64+0x4], R51 ;  /* 0x000004330600d986 */ /* 0x0003e2000c10190a */
[----:B--2---:R-:W-:Y:S02]  /*1b20*/  IADD3 R9, P5, PT, R41, R0, RZ ;  /* 0x0000000029097210 */ /* 0x004fe40007fbe0ff */
[C---:B------:R-:W-:Y:S02]  /*1b30*/  ISETP.GE.OR P0, PT, R43.reuse, UR6, P0 ;  /* 0x000000062b007c0c */ /* 0x040fe40008706670 */
[----:B------:R-:W-:-:S02]  /*1b40*/  ISETP.GE.OR P1, PT, R43, UR6, P1 ;  /* 0x000000062b007c0c */ /* 0x000fc40008f26670 */
[----:B------:R-:W-:Y:S02]  /*1b50*/  ISETP.GE.OR P2, PT, R43, UR6, P2 ;  /* 0x000000062b007c0c */ /* 0x000fe40009746670 */
[----:B0-----:R-:W-:Y:S01]  /*1b60*/  @!P3 IADD3 R3, PT, PT, R41, R0, RZ ;  /* 0x000000002903b210 */ /* 0x001fe20007ffe0ff */
[----:B------:R1:W-:Y:S01]  /*1b70*/  @!P4 STG.E desc[UR10][R6.64+0x8], R49 ;  /* 0x000008310600c986 */ /* 0x0003e2000c10190a */
[----:B------:R-:W-:Y:S02]  /*1b80*/  LEA.HI.X.SX32 R0, R0, RZ, 0x1, P5 ;  /* 0x000000ff00007211 */ /* 0x000fe400028f0eff */
[----:B------:R-:W-:Y:S01]  /*1b90*/  LEA R8, P5, R9, UR4, 0x2 ;  /* 0x0000000409087c11 */ /* 0x000fe2000f8a10ff */
[----:B---3--:R-:W-:Y:S01]  /*1ba0*/  @!P3 IMAD.WIDE R2, R3, 0x4, R10 ;  /* 0x000000040302b825 */ /* 0x008fe200078e020a */
[----:B------:R1:W-:Y:S02]  /*1bb0*/  @!P6 STG.E desc[UR10][R6.64+0xc], R38 ;  /* 0x00000c260600e986 */ /* 0x0003e4000c10190a */
[----:B------:R-:W-:-:S02]  /*1bc0*/  LEA.HI.X R9, R9, UR5, R0, 0x2, P5 ;  /* 0x0000000509097c11 */ /* 0x000fc4000a8f1400 */
[----:B------:R1:W-:Y:S04]  /*1bd0*/  @!P3 STG.E desc[UR10][R2.64], R46 ;  /* 0x0000002e0200b986 */ /* 0x0003e8000c10190a */
[----:B------:R1:W-:Y:S04]  /*1be0*/  @!P0 STG.E desc[UR10][R8.64+0x4], R54 ;  /* 0x0000043608008986 */ /* 0x0003e8000c10190a */
[----:B------:R1:W-:Y:S01]  /*1bf0*/  @!P1 STG.E desc[UR10][R8.64+0x8], R47 ;  /* 0x0000082f08009986 */ /* 0x0003e2000c10190a */
[----:B------:R-:W-:Y:S05]  /*1c00*/  @P2 EXIT ;  /* 0x000000000000294d */ /* 0x000fea0003800000 */
[----:B------:R-:W-:Y:S01]  /*1c10*/  STG.E desc[UR10][R8.64+0xc], R44 ;  /* 0x00000c2c08007986 */ /* 0x000fe2000c10190a */
[----:B------:R-:W-:Y:S05]  /*1c20*/  EXIT ;  /* 0x000000000000794d */ /* 0x000fea0003800000 */
.L_x_2:
[----:B------:R-:W-:-:S00]  /*1c30*/  BRA `(.L_x_2) ;  /* 0xfffffffc00fc7947 */ /* 0x000fc0000383ffff */
[----:B------:R-:W-:-:S00]  /*1c40*/  NOP ;  /* 0x0000000000007918 */ /* 0x000fc00000000000 */
        /* <DEDUP_REMOVED lines=11> */
.L_x_3:


//--------------------- .nv.shared._Z31matrix_multiplication_optimizedPKfS0_Pfiii --------------------------
	.section	.nv.shared._Z31matrix_multiplication_optimizedPKfS0_Pfiii,"aw",@nobits
	.sectionflags	@""
	.align	4
.nv.shared._Z31matrix_multiplication_optimizedPKfS0_Pfiii:
	.zero		9216


//--------------------- .nv.shared.reserved.0     --------------------------
	.section	.nv.shared.reserved.0,"aw",@nobits
	.weak		__nv_reservedSMEM_offset_0_alias
	.size		__nv_reservedSMEM_offset_0_alias, 0, 64
	.other		__nv_reservedSMEM_offset_0_alias,@"STO_CUDA_RESERVED_SHARED STV_DEFAULT"
__nv_reservedSMEM_offset_0_alias:
	.zero		0
	.zero		64


//--------------------- .nv.constant0._Z31matrix_multiplication_optimizedPKfS0_Pfiii --------------------------
	.section	.nv.constant0._Z31matrix_multiplication_optimizedPKfS0_Pfiii,"a",@progbits
	.sectionflags	@""
	.align	4
.nv.constant0._Z31matrix_multiplication_optimizedPKfS0_Pfiii:
	.zero		932


//--------------------- SYMBOLS --------------------------

	.type		.nv.reservedSmem.offset0,@object
	.size		.nv.reservedSmem.offset0,0x4
	.type		.nv.reservedSmem.cap,@object
	.size		.nv.reservedSmem.cap,0x4
